//
// Generated by NVIDIA NVVM Compiler
//
// Compiler Build ID: CL-36424714
// Cuda compilation tools, release 13.0, V13.0.88
// Based on NVVM 20.0.0
//

.version 9.0
.target sm_100
.address_size 64

	// .globl	_Z12compute_fp64PKdPdm
.func  (.param .align 16 .b8 func_retval0[16]) __internal_trig_reduction_slowpathd
(
	.param .b64 __internal_trig_reduction_slowpathd_param_0
)
;
.global .align 4 .b8 __cudart_i2opi_f[24] = {65, 144, 67, 60, 153, 149, 98, 219, 192, 221, 52, 245, 209, 87, 39, 252, 41, 21, 68, 78, 110, 131, 249, 162};
.global .align 8 .b8 __cudart_i2opi_d[144] = {8, 93, 141, 31, 177, 95, 251, 107, 234, 146, 82, 138, 247, 57, 7, 61, 123, 241, 229, 235, 199, 186, 39, 117, 45, 234, 95, 158, 102, 63, 70, 79, 183, 9, 203, 39, 207, 126, 54, 109, 31, 109, 10, 90, 139, 17, 47, 239, 15, 152, 5, 222, 255, 151, 248, 31, 59, 40, 249, 189, 139, 95, 132, 156, 244, 57, 83, 131, 57, 214, 145, 57, 65, 126, 95, 180, 38, 112, 156, 233, 132, 68, 187, 46, 245, 53, 130, 232, 62, 167, 41, 177, 28, 235, 29, 254, 28, 146, 209, 9, 234, 46, 73, 6, 224, 210, 77, 66, 58, 110, 36, 183, 97, 197, 187, 222, 171, 99, 81, 254, 65, 144, 67, 60, 153, 149, 98, 219, 192, 221, 52, 245, 209, 87, 39, 252, 41, 21, 68, 78, 110, 131, 249, 162};
.global .align 16 .b8 __cudart_sin_cos_coeffs[128] = {70, 210, 176, 44, 241, 229, 90, 190, 146, 227, 172, 105, 227, 29, 199, 62, 161, 98, 219, 25, 160, 1, 42, 191, 24, 8, 17, 17, 17, 17, 129, 63, 84, 85, 85, 85, 85, 85, 197, 191, 0, 0, 0, 0, 0, 0, 0, 0, 0, 0, 0, 0, 0, 0, 0, 0, 100, 129, 253, 32, 131, 255, 168, 189, 40, 133, 239, 193, 167, 238, 33, 62, 217, 230, 6, 142, 79, 126, 146, 190, 233, 188, 221, 25, 160, 1, 250, 62, 71, 93, 193, 22, 108, 193, 86, 191, 81, 85, 85, 85, 85, 85, 165, 63, 0, 0, 0, 0, 0, 0, 224, 191, 0, 0, 0, 0, 0, 0, 240, 63};

.visible .entry _Z12compute_fp64PKdPdm(
	.param .u64 .ptr .align 1 _Z12compute_fp64PKdPdm_param_0,
	.param .u64 .ptr .align 1 _Z12compute_fp64PKdPdm_param_1,
	.param .u64 _Z12compute_fp64PKdPdm_param_2
)
{
	.reg .pred 	%p<11>;
	.reg .b32 	%r<28>;
	.reg .b64 	%rd<23>;
	.reg .b64 	%fd<73>;

	ld.param.u64 	%rd7, [_Z12compute_fp64PKdPdm_param_0];
	ld.param.u64 	%rd8, [_Z12compute_fp64PKdPdm_param_1];
	ld.param.u64 	%rd9, [_Z12compute_fp64PKdPdm_param_2];
	mov.u32 	%r10, %ctaid.x;
	mov.u32 	%r1, %ntid.x;
	mov.u32 	%r11, %tid.x;
	mad.lo.s32 	%r12, %r10, %r1, %r11;
	cvt.u64.u32 	%rd22, %r12;
	setp.le.u64 	%p1, %rd9, %rd22;
	@%p1 bra 	$L__BB0_12;
	mov.u32 	%r13, %nctaid.x;
	mul.lo.s32 	%r14, %r1, %r13;
	cvt.u64.u32 	%rd2, %r14;
	cvta.to.global.u64 	%rd3, %rd7;
	cvta.to.global.u64 	%rd4, %rd8;
	mov.u64 	%rd14, __cudart_sin_cos_coeffs;
$L__BB0_2:
	shl.b64 	%rd10, %rd22, 3;
	add.s64 	%rd11, %rd3, %rd10;
	ld.global.nc.f64 	%fd1, [%rd11];
	fma.rn.f64 	%fd2, %fd1, %fd1, 0d3FF0000000000000;
	abs.f64 	%fd3, %fd1;
	setp.neu.f64 	%p2, %fd3, 0d7FF0000000000000;
	@%p2 bra 	$L__BB0_4;
	mov.f64 	%fd21, 0d0000000000000000;
	mul.rn.f64 	%fd70, %fd1, %fd21;
	mov.b32 	%r25, 0;
	bra.uni 	$L__BB0_6;
$L__BB0_4:
	mul.f64 	%fd16, %fd1, 0d3FE45F306DC9C883;
	cvt.rni.s32.f64 	%r25, %fd16;
	cvt.rn.f64.s32 	%fd17, %r25;
	fma.rn.f64 	%fd18, %fd17, 0dBFF921FB54442D18, %fd1;
	fma.rn.f64 	%fd19, %fd17, 0dBC91A62633145C00, %fd18;
	fma.rn.f64 	%fd70, %fd17, 0dB97B839A252049C0, %fd19;
	setp.ltu.f64 	%p3, %fd3, 0d41E0000000000000;
	@%p3 bra 	$L__BB0_6;
	{ // callseq 0, 0
	.param .b64 param0;
	st.param.f64 	[param0], %fd1;
	.param .align 16 .b8 retval0[16];
	call.uni (retval0), 
	__internal_trig_reduction_slowpathd, 
	(
	param0
	);
	ld.param.f64 	%fd70, [retval0];
	ld.param.b32 	%r25, [retval0+8];
	} // callseq 0
$L__BB0_6:
	shl.b32 	%r17, %r25, 6;
	cvt.u64.u32 	%rd12, %r17;
	and.b64  	%rd13, %rd12, 64;
	add.s64 	%rd15, %rd14, %rd13;
	mul.rn.f64 	%fd22, %fd70, %fd70;
	and.b32  	%r18, %r25, 1;
	setp.eq.b32 	%p4, %r18, 1;
	selp.f64 	%fd23, 0dBDA8FF8320FD8164, 0d3DE5DB65F9785EBA, %p4;
	ld.global.nc.v2.f64 	{%fd24, %fd25}, [%rd15];
	fma.rn.f64 	%fd26, %fd23, %fd22, %fd24;
	fma.rn.f64 	%fd27, %fd26, %fd22, %fd25;
	ld.global.nc.v2.f64 	{%fd28, %fd29}, [%rd15+16];
	fma.rn.f64 	%fd30, %fd27, %fd22, %fd28;
	fma.rn.f64 	%fd31, %fd30, %fd22, %fd29;
	ld.global.nc.v2.f64 	{%fd32, %fd33}, [%rd15+32];
	fma.rn.f64 	%fd34, %fd31, %fd22, %fd32;
	fma.rn.f64 	%fd35, %fd34, %fd22, %fd33;
	fma.rn.f64 	%fd36, %fd35, %fd70, %fd70;
	fma.rn.f64 	%fd37, %fd35, %fd22, 0d3FF0000000000000;
	selp.f64 	%fd38, %fd37, %fd36, %p4;
	and.b32  	%r19, %r25, 2;
	setp.eq.s32 	%p5, %r19, 0;
	mov.f64 	%fd39, 0d0000000000000000;
	sub.f64 	%fd40, %fd39, %fd38;
	selp.f64 	%fd41, %fd38, %fd40, %p5;
	sqrt.rn.f64 	%fd42, %fd2;
	mul.f64 	%fd8, %fd42, %fd41;
	mul.f64 	%fd9, %fd1, 0d3FE0000000000000;
	abs.f64 	%fd10, %fd9;
	setp.neu.f64 	%p6, %fd10, 0d7FF0000000000000;
	@%p6 bra 	$L__BB0_8;
	mov.f64 	%fd48, 0d0000000000000000;
	mul.rn.f64 	%fd72, %fd9, %fd48;
	mov.b32 	%r27, 1;
	bra.uni 	$L__BB0_11;
$L__BB0_8:
	mul.f64 	%fd43, %fd9, 0d3FE45F306DC9C883;
	cvt.rni.s32.f64 	%r26, %fd43;
	cvt.rn.f64.s32 	%fd44, %r26;
	fma.rn.f64 	%fd45, %fd44, 0dBFF921FB54442D18, %fd9;
	fma.rn.f64 	%fd46, %fd44, 0dBC91A62633145C00, %fd45;
	fma.rn.f64 	%fd72, %fd44, 0dB97B839A252049C0, %fd46;
	setp.ltu.f64 	%p7, %fd10, 0d41E0000000000000;
	@%p7 bra 	$L__BB0_10;
	{ // callseq 1, 0
	.param .b64 param0;
	st.param.f64 	[param0], %fd9;
	.param .align 16 .b8 retval0[16];
	call.uni (retval0), 
	__internal_trig_reduction_slowpathd, 
	(
	param0
	);
	ld.param.f64 	%fd72, [retval0];
	ld.param.b32 	%r26, [retval0+8];
	} // callseq 1
$L__BB0_10:
	add.s32 	%r27, %r26, 1;
$L__BB0_11:
	shl.b32 	%r22, %r27, 6;
	cvt.u64.u32 	%rd16, %r22;
	and.b64  	%rd17, %rd16, 64;
	add.s64 	%rd19, %rd14, %rd17;
	mul.rn.f64 	%fd49, %fd72, %fd72;
	and.b32  	%r23, %r27, 1;
	setp.eq.b32 	%p8, %r23, 1;
	selp.f64 	%fd50, 0dBDA8FF8320FD8164, 0d3DE5DB65F9785EBA, %p8;
	ld.global.nc.v2.f64 	{%fd51, %fd52}, [%rd19];
	fma.rn.f64 	%fd53, %fd50, %fd49, %fd51;
	fma.rn.f64 	%fd54, %fd53, %fd49, %fd52;
	ld.global.nc.v2.f64 	{%fd55, %fd56}, [%rd19+16];
	fma.rn.f64 	%fd57, %fd54, %fd49, %fd55;
	fma.rn.f64 	%fd58, %fd57, %fd49, %fd56;
	ld.global.nc.v2.f64 	{%fd59, %fd60}, [%rd19+32];
	fma.rn.f64 	%fd61, %fd58, %fd49, %fd59;
	fma.rn.f64 	%fd62, %fd61, %fd49, %fd60;
	fma.rn.f64 	%fd63, %fd62, %fd72, %fd72;
	fma.rn.f64 	%fd64, %fd62, %fd49, 0d3FF0000000000000;
	selp.f64 	%fd65, %fd64, %fd63, %p8;
	and.b32  	%r24, %r27, 2;
	setp.eq.s32 	%p9, %r24, 0;
	mov.f64 	%fd66, 0d0000000000000000;
	sub.f64 	%fd67, %fd66, %fd65;
	selp.f64 	%fd68, %fd65, %fd67, %p9;
	add.f64 	%fd69, %fd8, %fd68;
	shl.b64 	%rd20, %rd22, 3;
	add.s64 	%rd21, %rd4, %rd20;
	st.global.f64 	[%rd21], %fd69;
	add.s64 	%rd22, %rd22, %rd2;
	setp.lt.u64 	%p10, %rd22, %rd9;
	@%p10 bra 	$L__BB0_2;
$L__BB0_12:
	ret;

}
	// .globl	_Z12compute_fp32PKfPfm
.visible .entry _Z12compute_fp32PKfPfm(
	.param .u64 .ptr .align 1 _Z12compute_fp32PKfPfm_param_0,
	.param .u64 .ptr .align 1 _Z12compute_fp32PKfPfm_param_1,
	.param .u64 _Z12compute_fp32PKfPfm_param_2
)
{
	.local .align 4 .b8 	__local_depot1[28];
	.reg .b64 	%SP;
	.reg .b64 	%SPL;
	.reg .pred 	%p<19>;
	.reg .b32 	%r<86>;
	.reg .b32 	%f<59>;
	.reg .b64 	%rd<52>;
	.reg .b64 	%fd<5>;

	mov.u64 	%SPL, __local_depot1;
	ld.param.u64 	%rd19, [_Z12compute_fp32PKfPfm_param_0];
	ld.param.u64 	%rd20, [_Z12compute_fp32PKfPfm_param_1];
	ld.param.u64 	%rd21, [_Z12compute_fp32PKfPfm_param_2];
	add.u64 	%rd1, %SPL, 0;
	add.u64 	%rd2, %SPL, 0;
	mov.u32 	%r30, %ctaid.x;
	mov.u32 	%r1, %ntid.x;
	mov.u32 	%r31, %tid.x;
	mad.lo.s32 	%r32, %r30, %r1, %r31;
	cvt.u64.u32 	%rd47, %r32;
	setp.le.u64 	%p1, %rd21, %rd47;
	@%p1 bra 	$L__BB1_19;
	mov.u32 	%r33, %nctaid.x;
	mul.lo.s32 	%r34, %r1, %r33;
	cvt.u64.u32 	%rd4, %r34;
	cvta.to.global.u64 	%rd5, %rd19;
	cvta.to.global.u64 	%rd6, %rd20;
$L__BB1_2:
	shl.b64 	%rd24, %rd47, 2;
	add.s64 	%rd25, %rd5, %rd24;
	ld.global.nc.f32 	%f1, [%rd25];
	fma.rn.f32 	%f2, %f1, %f1, 0f3F800000;
	mul.f32 	%f15, %f1, 0f3F22F983;
	cvt.rni.s32.f32 	%r81, %f15;
	cvt.rn.f32.s32 	%f16, %r81;
	fma.rn.f32 	%f17, %f16, 0fBFC90FDA, %f1;
	fma.rn.f32 	%f18, %f16, 0fB3A22168, %f17;
	fma.rn.f32 	%f57, %f16, 0fA7C234C5, %f18;
	abs.f32 	%f4, %f1;
	setp.ltu.f32 	%p2, %f4, 0f47CE4780;
	@%p2 bra 	$L__BB1_10;
	setp.neu.f32 	%p3, %f4, 0f7F800000;
	@%p3 bra 	$L__BB1_5;
	mov.f32 	%f21, 0f00000000;
	mul.rn.f32 	%f57, %f1, %f21;
	mov.b32 	%r81, 0;
	bra.uni 	$L__BB1_10;
$L__BB1_5:
	mov.b32 	%r3, %f1;
	shl.b32 	%r36, %r3, 8;
	or.b32  	%r4, %r36, -2147483648;
	mov.b64 	%rd50, 0;
	mov.b32 	%r78, 0;
	mov.u64 	%rd48, __cudart_i2opi_f;
	mov.u64 	%rd49, %rd2;
$L__BB1_6:
	.pragma "nounroll";
	ld.global.nc.u32 	%r37, [%rd48];
	mad.wide.u32 	%rd28, %r37, %r4, %rd50;
	shr.u64 	%rd50, %rd28, 32;
	st.local.u32 	[%rd49], %rd28;
	add.s32 	%r78, %r78, 1;
	add.s64 	%rd49, %rd49, 4;
	add.s64 	%rd48, %rd48, 4;
	setp.ne.s32 	%p4, %r78, 6;
	@%p4 bra 	$L__BB1_6;
	shr.u32 	%r38, %r3, 23;
	st.local.u32 	[%rd2+24], %rd50;
	and.b32  	%r7, %r38, 31;
	and.b32  	%r39, %r38, 224;
	add.s32 	%r40, %r39, -128;
	shr.u32 	%r41, %r40, 5;
	mul.wide.u32 	%rd29, %r41, 4;
	sub.s64 	%rd14, %rd2, %rd29;
	ld.local.u32 	%r79, [%rd14+24];
	ld.local.u32 	%r80, [%rd14+20];
	setp.eq.s32 	%p5, %r7, 0;
	@%p5 bra 	$L__BB1_9;
	shf.l.wrap.b32 	%r79, %r80, %r79, %r7;
	ld.local.u32 	%r42, [%rd14+16];
	shf.l.wrap.b32 	%r80, %r42, %r80, %r7;
$L__BB1_9:
	shr.u32 	%r43, %r79, 30;
	shf.l.wrap.b32 	%r44, %r80, %r79, 2;
	shl.b32 	%r45, %r80, 2;
	shr.u32 	%r46, %r44, 31;
	add.s32 	%r47, %r46, %r43;
	neg.s32 	%r48, %r47;
	setp.lt.s32 	%p6, %r3, 0;
	selp.b32 	%r81, %r48, %r47, %p6;
	xor.b32  	%r49, %r44, %r3;
	shr.s32 	%r50, %r44, 31;
	xor.b32  	%r51, %r50, %r44;
	xor.b32  	%r52, %r50, %r45;
	cvt.u64.u32 	%rd30, %r51;
	shl.b64 	%rd31, %rd30, 32;
	cvt.u64.u32 	%rd32, %r52;
	or.b64  	%rd33, %rd31, %rd32;
	cvt.rn.f64.s64 	%fd1, %rd33;
	mul.f64 	%fd2, %fd1, 0d3BF921FB54442D19;
	cvt.rn.f32.f64 	%f19, %fd2;
	neg.f32 	%f20, %f19;
	setp.lt.s32 	%p7, %r49, 0;
	selp.f32 	%f57, %f20, %f19, %p7;
$L__BB1_10:
	mul.rn.f32 	%f22, %f57, %f57;
	and.b32  	%r54, %r81, 1;
	setp.eq.b32 	%p8, %r54, 1;
	selp.f32 	%f23, 0f3F800000, %f57, %p8;
	fma.rn.f32 	%f24, %f22, %f23, 0f00000000;
	fma.rn.f32 	%f25, %f22, 0f37CBAC00, 0fBAB607ED;
	selp.f32 	%f26, %f25, 0fB94D4153, %p8;
	selp.f32 	%f27, 0f3D2AAABB, 0f3C0885E4, %p8;
	fma.rn.f32 	%f28, %f26, %f22, %f27;
	selp.f32 	%f29, 0fBEFFFFFF, 0fBE2AAAA8, %p8;
	fma.rn.f32 	%f30, %f28, %f22, %f29;
	fma.rn.f32 	%f31, %f30, %f24, %f23;
	and.b32  	%r55, %r81, 2;
	setp.eq.s32 	%p9, %r55, 0;
	mov.f32 	%f32, 0f00000000;
	sub.f32 	%f33, %f32, %f31;
	selp.f32 	%f34, %f31, %f33, %p9;
	sqrt.rn.f32 	%f35, %f2;
	mul.f32 	%f8, %f35, %f34;
	mul.f32 	%f9, %f1, 0f3F000000;
	mul.f32 	%f36, %f9, 0f3F22F983;
	cvt.rni.s32.f32 	%r85, %f36;
	cvt.rn.f32.s32 	%f37, %r85;
	fma.rn.f32 	%f38, %f37, 0fBFC90FDA, %f9;
	fma.rn.f32 	%f39, %f37, 0fB3A22168, %f38;
	fma.rn.f32 	%f58, %f37, 0fA7C234C5, %f39;
	abs.f32 	%f11, %f9;
	setp.ltu.f32 	%p10, %f11, 0f47CE4780;
	@%p10 bra 	$L__BB1_18;
	setp.neu.f32 	%p11, %f11, 0f7F800000;
	@%p11 bra 	$L__BB1_13;
	mov.f32 	%f42, 0f00000000;
	mul.rn.f32 	%f58, %f9, %f42;
	mov.b32 	%r85, 0;
	bra.uni 	$L__BB1_18;
$L__BB1_13:
	mov.b32 	%r17, %f9;
	shl.b32 	%r57, %r17, 8;
	or.b32  	%r18, %r57, -2147483648;
	mov.b64 	%rd51, 0;
	mov.b32 	%r82, 0;
$L__BB1_14:
	.pragma "nounroll";
	mul.wide.u32 	%rd35, %r82, 4;
	mov.u64 	%rd36, __cudart_i2opi_f;
	add.s64 	%rd37, %rd36, %rd35;
	ld.global.nc.u32 	%r58, [%rd37];
	mad.wide.u32 	%rd38, %r58, %r18, %rd51;
	shr.u64 	%rd51, %rd38, 32;
	add.s64 	%rd39, %rd1, %rd35;
	st.local.u32 	[%rd39], %rd38;
	add.s32 	%r82, %r82, 1;
	setp.ne.s32 	%p12, %r82, 6;
	@%p12 bra 	$L__BB1_14;
	shr.u32 	%r59, %r17, 23;
	st.local.u32 	[%rd1+24], %rd51;
	and.b32  	%r21, %r59, 31;
	and.b32  	%r60, %r59, 224;
	add.s32 	%r61, %r60, -128;
	shr.u32 	%r62, %r61, 5;
	mul.wide.u32 	%rd40, %r62, 4;
	sub.s64 	%rd17, %rd1, %rd40;
	ld.local.u32 	%r83, [%rd17+24];
	ld.local.u32 	%r84, [%rd17+20];
	setp.eq.s32 	%p13, %r21, 0;
	@%p13 bra 	$L__BB1_17;
	shf.l.wrap.b32 	%r83, %r84, %r83, %r21;
	ld.local.u32 	%r63, [%rd17+16];
	shf.l.wrap.b32 	%r84, %r63, %r84, %r21;
$L__BB1_17:
	shr.u32 	%r64, %r83, 30;
	shf.l.wrap.b32 	%r65, %r84, %r83, 2;
	shl.b32 	%r66, %r84, 2;
	shr.u32 	%r67, %r65, 31;
	add.s32 	%r68, %r67, %r64;
	neg.s32 	%r69, %r68;
	setp.lt.s32 	%p14, %r17, 0;
	selp.b32 	%r85, %r69, %r68, %p14;
	xor.b32  	%r70, %r65, %r17;
	shr.s32 	%r71, %r65, 31;
	xor.b32  	%r72, %r71, %r65;
	xor.b32  	%r73, %r71, %r66;
	cvt.u64.u32 	%rd41, %r72;
	shl.b64 	%rd42, %rd41, 32;
	cvt.u64.u32 	%rd43, %r73;
	or.b64  	%rd44, %rd42, %rd43;
	cvt.rn.f64.s64 	%fd3, %rd44;
	mul.f64 	%fd4, %fd3, 0d3BF921FB54442D19;
	cvt.rn.f32.f64 	%f40, %fd4;
	neg.f32 	%f41, %f40;
	setp.lt.s32 	%p15, %r70, 0;
	selp.f32 	%f58, %f41, %f40, %p15;
$L__BB1_18:
	add.s32 	%r75, %r85, 1;
	mul.rn.f32 	%f43, %f58, %f58;
	and.b32  	%r76, %r85, 1;
	setp.eq.b32 	%p16, %r76, 1;
	selp.f32 	%f44, %f58, 0f3F800000, %p16;
	fma.rn.f32 	%f45, %f43, %f44, 0f00000000;
	fma.rn.f32 	%f46, %f43, 0f37CBAC00, 0fBAB607ED;
	selp.f32 	%f47, 0fB94D4153, %f46, %p16;
	selp.f32 	%f48, 0f3C0885E4, 0f3D2AAABB, %p16;
	fma.rn.f32 	%f49, %f47, %f43, %f48;
	selp.f32 	%f50, 0fBE2AAAA8, 0fBEFFFFFF, %p16;
	fma.rn.f32 	%f51, %f49, %f43, %f50;
	fma.rn.f32 	%f52, %f51, %f45, %f44;
	and.b32  	%r77, %r75, 2;
	setp.eq.s32 	%p17, %r77, 0;
	mov.f32 	%f53, 0f00000000;
	sub.f32 	%f54, %f53, %f52;
	selp.f32 	%f55, %f52, %f54, %p17;
	add.f32 	%f56, %f8, %f55;
	add.s64 	%rd46, %rd6, %rd24;
	st.global.f32 	[%rd46], %f56;
	add.s64 	%rd47, %rd47, %rd4;
	setp.lt.u64 	%p18, %rd47, %rd21;
	@%p18 bra 	$L__BB1_2;
$L__BB1_19:
	ret;

}
	// .globl	_Z23compute_fp32_intrinsicsPKfPfm
.visible .entry _Z23compute_fp32_intrinsicsPKfPfm(
	.param .u64 .ptr .align 1 _Z23compute_fp32_intrinsicsPKfPfm_param_0,
	.param .u64 .ptr .align 1 _Z23compute_fp32_intrinsicsPKfPfm_param_1,
	.param .u64 _Z23compute_fp32_intrinsicsPKfPfm_param_2
)
{
	.reg .pred 	%p<3>;
	.reg .b32 	%r<7>;
	.reg .b32 	%f<8>;
	.reg .b64 	%rd<14>;

	ld.param.u64 	%rd7, [_Z23compute_fp32_intrinsicsPKfPfm_param_0];
	ld.param.u64 	%rd8, [_Z23compute_fp32_intrinsicsPKfPfm_param_1];
	ld.param.u64 	%rd9, [_Z23compute_fp32_intrinsicsPKfPfm_param_2];
	mov.u32 	%r2, %ctaid.x;
	mov.u32 	%r1, %ntid.x;
	mov.u32 	%r3, %tid.x;
	mad.lo.s32 	%r4, %r2, %r1, %r3;
	cvt.u64.u32 	%rd13, %r4;
	setp.le.u64 	%p1, %rd9, %rd13;
	@%p1 bra 	$L__BB2_3;
	mov.u32 	%r5, %nctaid.x;
	mul.lo.s32 	%r6, %r1, %r5;
	cvt.u64.u32 	%rd2, %r6;
	cvta.to.global.u64 	%rd3, %rd7;
	cvta.to.global.u64 	%rd4, %rd8;
$L__BB2_2:
	shl.b64 	%rd10, %rd13, 2;
	add.s64 	%rd11, %rd3, %rd10;
	ld.global.nc.f32 	%f1, [%rd11];
	fma.rn.f32 	%f2, %f1, %f1, 0f3F800000;
	sqrt.rn.f32 	%f3, %f2;
	sin.approx.f32 	%f4, %f1;
	mul.f32 	%f5, %f1, 0f3F000000;
	cos.approx.f32 	%f6, %f5;
	fma.rn.f32 	%f7, %f3, %f4, %f6;
	add.s64 	%rd12, %rd4, %rd10;
	st.global.f32 	[%rd12], %f7;
	add.s64 	%rd13, %rd13, %rd2;
	setp.lt.u64 	%p2, %rd13, %rd9;
	@%p2 bra 	$L__BB2_2;
$L__BB2_3:
	ret;

}
.func  (.param .align 16 .b8 func_retval0[16]) __internal_trig_reduction_slowpathd(
	.param .b64 __internal_trig_reduction_slowpathd_param_0
)
{
	.local .align 8 .b8 	__local_depot3[40];
	.reg .b64 	%SP;
	.reg .b64 	%SPL;
	.reg .pred 	%p<10>;
	.reg .b32 	%r<47>;
	.reg .b64 	%rd<74>;
	.reg .b64 	%fd<5>;

	mov.u64 	%SPL, __local_depot3;
	ld.param.f64 	%fd4, [__internal_trig_reduction_slowpathd_param_0];
	add.u64 	%rd1, %SPL, 0;
	{
	.reg .b32 %temp; 
	mov.b64 	{%temp, %r1}, %fd4;
	}
	shr.u32 	%r2, %r1, 20;
	and.b32  	%r3, %r2, 2047;
	setp.eq.s32 	%p1, %r3, 2047;
	mov.b32 	%r46, 0;
	@%p1 bra 	$L__BB3_9;
	add.s32 	%r20, %r3, -1024;
	mov.b64 	%rd20, %fd4;
	shl.b64 	%rd2, %rd20, 11;
	shr.u32 	%r4, %r20, 6;
	sub.s32 	%r45, 15, %r4;
	sub.s32 	%r21, 19, %r4;
	setp.lt.u32 	%p2, %r20, 128;
	selp.b32 	%r6, 18, %r21, %p2;
	setp.ge.s32 	%p3, %r45, %r6;
	mov.b64 	%rd70, 0;
	@%p3 bra 	$L__BB3_4;
	add.s32 	%r23, %r6, %r4;
	neg.s32 	%r43, %r23;
	or.b64  	%rd3, %rd2, -9223372036854775808;
	mov.b64 	%rd70, 0;
	mov.b32 	%r42, 0;
	mov.u64 	%rd25, __cudart_i2opi_d;
	mov.u32 	%r44, %r45;
$L__BB3_3:
	.pragma "nounroll";
	mul.wide.s32 	%rd22, %r42, 8;
	add.s64 	%rd23, %rd1, %rd22;
	mul.wide.s32 	%rd24, %r44, 8;
	add.s64 	%rd26, %rd25, %rd24;
	ld.global.nc.u64 	%rd27, [%rd26];
	{
	.reg .u32 %r0, %r1, %r2, %r3, %alo, %ahi, %blo, %bhi, %clo, %chi;
	mov.b64 	{%alo,%ahi}, %rd27;
	mov.b64 	{%blo,%bhi}, %rd3;
	mov.b64 	{%clo,%chi}, %rd70;
	mad.lo.cc.u32 	%r0, %alo, %blo, %clo;
	madc.hi.cc.u32 	%r1, %alo, %blo, %chi;
	madc.hi.u32 	%r2, %alo, %bhi, 0;
	mad.lo.cc.u32 	%r1, %alo, %bhi, %r1;
	madc.hi.cc.u32 	%r2, %ahi, %blo, %r2;
	madc.hi.u32 	%r3, %ahi, %bhi, 0;
	mad.lo.cc.u32 	%r1, %ahi, %blo, %r1;
	madc.lo.cc.u32 	%r2, %ahi, %bhi, %r2;
	addc.u32 	%r3, %r3, 0;
	mov.b64 	%rd28, {%r0,%r1};
	mov.b64 	%rd70, {%r2,%r3};
	}
	st.local.u64 	[%rd23], %rd28;
	add.s32 	%r44, %r44, 1;
	add.s32 	%r43, %r43, 1;
	add.s32 	%r42, %r42, 1;
	setp.ne.s32 	%p4, %r43, -15;
	mov.u32 	%r45, %r6;
	@%p4 bra 	$L__BB3_3;
$L__BB3_4:
	cvt.s64.s32 	%rd29, %r45;
	cvt.u64.u32 	%rd30, %r4;
	add.s64 	%rd31, %rd30, %rd29;
	shl.b64 	%rd32, %rd31, 3;
	add.s64 	%rd33, %rd1, %rd32;
	st.local.u64 	[%rd33+-120], %rd70;
	and.b32  	%r15, %r2, 63;
	ld.local.u64 	%rd72, [%rd1+16];
	ld.local.u64 	%rd71, [%rd1+24];
	setp.eq.s32 	%p5, %r15, 0;
	@%p5 bra 	$L__BB3_6;
	shl.b64 	%rd34, %rd71, %r15;
	shr.u64 	%rd35, %rd72, 1;
	xor.b32  	%r24, %r15, 63;
	shr.u64 	%rd36, %rd35, %r24;
	or.b64  	%rd71, %rd34, %rd36;
	ld.local.u64 	%rd37, [%rd1+8];
	shl.b64 	%rd38, %rd72, %r15;
	shr.u64 	%rd39, %rd37, 1;
	shr.u64 	%rd40, %rd39, %r24;
	or.b64  	%rd72, %rd38, %rd40;
$L__BB3_6:
	and.b32  	%r25, %r1, -2147483648;
	shr.u64 	%rd41, %rd71, 62;
	cvt.u32.u64 	%r26, %rd41;
	mov.b64 	{%r27, %r28}, %rd71;
	mov.b64 	{%r29, %r30}, %rd72;
	shf.l.wrap.b32 	%r31, %r30, %r27, 2;
	shf.l.wrap.b32 	%r32, %r27, %r28, 2;
	mov.b64 	%rd42, {%r31, %r32};
	shl.b64 	%rd43, %rd72, 2;
	shr.u64 	%rd44, %rd42, 63;
	cvt.u32.u64 	%r33, %rd44;
	add.s32 	%r34, %r33, %r26;
	setp.eq.s32 	%p6, %r25, 0;
	neg.s32 	%r35, %r34;
	selp.b32 	%r46, %r34, %r35, %p6;
	setp.gt.s64 	%p7, %rd42, -1;
	mov.b64 	%rd45, 0;
	{
	.reg .u32 %r0, %r1, %r2, %r3, %a0, %a1, %a2, %a3, %b0, %b1, %b2, %b3;
	mov.b64 	{%a0,%a1}, %rd45;
	mov.b64 	{%a2,%a3}, %rd45;
	mov.b64 	{%b0,%b1}, %rd43;
	mov.b64 	{%b2,%b3}, %rd42;
	sub.cc.u32 	%r0, %a0, %b0;
	subc.cc.u32 	%r1, %a1, %b1;
	subc.cc.u32 	%r2, %a2, %b2;
	subc.u32 	%r3, %a3, %b3;
	mov.b64 	%rd46, {%r0,%r1};
	mov.b64 	%rd47, {%r2,%r3};
	}
	xor.b32  	%r36, %r25, -2147483648;
	selp.b64 	%rd73, %rd42, %rd47, %p7;
	selp.b64 	%rd14, %rd43, %rd46, %p7;
	selp.b32 	%r17, %r25, %r36, %p7;
	clz.b64 	%r37, %rd73;
	cvt.u64.u32 	%rd15, %r37;
	setp.eq.s32 	%p8, %r37, 0;
	@%p8 bra 	$L__BB3_8;
	cvt.u32.u64 	%r38, %rd15;
	and.b32  	%r39, %r38, 63;
	shl.b64 	%rd48, %rd73, %r39;
	shr.u64 	%rd49, %rd14, 1;
	not.b32 	%r40, %r38;
	and.b32  	%r41, %r40, 63;
	shr.u64 	%rd50, %rd49, %r41;
	or.b64  	%rd73, %rd48, %rd50;
$L__BB3_8:
	mov.b64 	%rd51, -3958705157555305931;
	{
	.reg .u32 %r0, %r1, %r2, %r3, %alo, %ahi, %blo, %bhi;
	mov.b64 	{%alo,%ahi}, %rd73;
	mov.b64 	{%blo,%bhi}, %rd51;
	mul.lo.u32 	%r0, %alo, %blo;
	mul.hi.u32 	%r1, %alo, %blo;
	mad.lo.cc.u32 	%r1, %alo, %bhi, %r1;
	madc.hi.u32 	%r2, %alo, %bhi, 0;
	mad.lo.cc.u32 	%r1, %ahi, %blo, %r1;
	madc.hi.cc.u32 	%r2, %ahi, %blo, %r2;
	madc.hi.u32 	%r3, %ahi, %bhi, 0;
	mad.lo.cc.u32 	%r2, %ahi, %bhi, %r2;
	addc.u32 	%r3, %r3, 0;
	mov.b64 	%rd52, {%r0,%r1};
	mov.b64 	%rd53, {%r2,%r3};
	}
	setp.gt.s64 	%p9, %rd53, 0;
	{
	.reg .u32 %r0, %r1, %r2, %r3, %a0, %a1, %a2, %a3, %b0, %b1, %b2, %b3;
	mov.b64 	{%a0,%a1}, %rd52;
	mov.b64 	{%a2,%a3}, %rd53;
	mov.b64 	{%b0,%b1}, %rd52;
	mov.b64 	{%b2,%b3}, %rd53;
	add.cc.u32 	%r0, %a0, %b0;
	addc.cc.u32 	%r1, %a1, %b1;
	addc.cc.u32 	%r2, %a2, %b2;
	addc.u32 	%r3, %a3, %b3;
	mov.b64 	%rd54, {%r0,%r1};
	mov.b64 	%rd55, {%r2,%r3};
	}
	selp.b64 	%rd56, %rd55, %rd53, %p9;
	selp.s64 	%rd57, -1, 0, %p9;
	sub.s64 	%rd58, %rd57, %rd15;
	cvt.u64.u32 	%rd59, %r17;
	shl.b64 	%rd60, %rd59, 32;
	add.s64 	%rd61, %rd56, 1;
	shr.u64 	%rd62, %rd61, 10;
	add.s64 	%rd63, %rd62, 1;
	shr.u64 	%rd64, %rd63, 1;
	shl.b64 	%rd65, %rd58, 52;
	add.s64 	%rd66, %rd65, %rd64;
	add.s64 	%rd67, %rd66, 4602678819172646912;
	or.b64  	%rd68, %rd67, %rd60;
	mov.b64 	%fd4, %rd68;
$L__BB3_9:
	st.param.f64 	[func_retval0], %fd4;
	st.param.b32 	[func_retval0+8], %r46;
	ret;

}


// ===== COMPILED SASS (sm_100) =====

	.target	sm_100

	.elftype	@"ET_EXEC"


//--------------------- .note.nv.tkinfo           --------------------------
	.section	.note.nv.tkinfo,"",@"SHT_NOTE"
	.sectionflags	@"SHF_NOTE_NV_TKINFO"
	.tkinfo
        /*0018*/ 	.word	0x00000002
        /*0030*/ 	.string	""
        /*0030*/ 	.string	"ptxas"
        /*0030*/ 	.string	"Cuda compilation tools, release 13.0, V13.0.88"
        /*0030*/ 	.string	"Build cuda_13.0.r13.0/compiler.36424714_0"
        /*0030*/ 	.string	"-arch sm_100 -m 64 "



//--------------------- .note.nv.cuinfo           --------------------------
	.section	.note.nv.cuinfo,"",@"SHT_NOTE"
	.sectionflags	@"SHF_NOTE_NV_CUINFO"
        /*0018*/ 	.short	0x0002
        /*001a*/ 	.short	0x0064
        /*001c*/ 	.short	0x0082
	.zero		2


//--------------------- .nv.info                  --------------------------
	.section	.nv.info,"",@"SHT_CUDA_INFO"
	.align	4


	//----- nvinfo : EIATTR_REGCOUNT
	.align		4
        /*0000*/ 	.byte	0x04, 0x2f
        /*0002*/ 	.short	(.L_4 - .L_3)
	.align		4
.L_3:
        /*0004*/ 	.word	index@(_Z12compute_fp64PKdPdm)
        /*0008*/ 	.word	0x00000020


	//----- nvinfo : EIATTR_FRAME_SIZE
	.align		4
.L_4:
        /*000c*/ 	.byte	0x04, 0x11
        /*000e*/ 	.short	(.L_6 - .L_5)
	.align		4
.L_5:
        /*0010*/ 	.word	index@($_Z12compute_fp64PKdPdm$__internal_trig_reduction_slowpathd)
        /*0014*/ 	.word	0x00000028


	//----- nvinfo : EIATTR_FRAME_SIZE
	.align		4
.L_6:
        /*0018*/ 	.byte	0x04, 0x11
        /*001a*/ 	.short	(.L_8 - .L_7)
	.align		4
.L_7:
        /*001c*/ 	.word	index@($__internal_2_$__cuda_sm20_dsqrt_rn_f64_mediumpath_v1)
        /*0020*/ 	.word	0x00000028


	//----- nvinfo : EIATTR_FRAME_SIZE
	.align		4
.L_8:
        /*0024*/ 	.byte	0x04, 0x11
        /*0026*/ 	.short	(.L_10 - .L_9)
	.align		4
.L_9:
        /*0028*/ 	.word	index@(_Z12compute_fp64PKdPdm)
        /*002c*/ 	.word	0x00000028


	//----- nvinfo : EIATTR_REGCOUNT
	.align		4
.L_10:
        /*0030*/ 	.byte	0x04, 0x2f
        /*0032*/ 	.short	(.L_12 - .L_11)
	.align		4
.L_11:
        /*0034*/ 	.word	index@(_Z12compute_fp32PKfPfm)
        /*0038*/ 	.word	0x0000001c


	//----- nvinfo : EIATTR_FRAME_SIZE
	.align		4
.L_12:
        /*003c*/ 	.byte	0x04, 0x11
        /*003e*/ 	.short	(.L_14 - .L_13)
	.align		4
.L_13:
        /*0040*/ 	.word	index@($__internal_1_$__cuda_sm20_sqrt_rn_f32_slowpath)
        /*0044*/ 	.word	0x00000000


	//----- nvinfo : EIATTR_FRAME_SIZE
	.align		4
.L_14:
        /*0048*/ 	.byte	0x04, 0x11
        /*004a*/ 	.short	(.L_16 - .L_15)
	.align		4
.L_15:
        /*004c*/ 	.word	index@(_Z12compute_fp32PKfPfm)
        /*0050*/ 	.word	0x00000000


	//----- nvinfo : EIATTR_REGCOUNT
	.align		4
.L_16:
        /*0054*/ 	.byte	0x04, 0x2f
        /*0056*/ 	.short	(.L_18 - .L_17)
	.align		4
.L_17:
        /*0058*/ 	.word	index@(_Z23compute_fp32_intrinsicsPKfPfm)
        /*005c*/ 	.word	0x00000010


	//----- nvinfo : EIATTR_FRAME_SIZE
	.align		4
.L_18:
        /*0060*/ 	.byte	0x04, 0x11
        /*0062*/ 	.short	(.L_20 - .L_19)
	.align		4
.L_19:
        /*0064*/ 	.word	index@($__internal_0_$__cuda_sm20_sqrt_rn_f32_slowpath)
        /*0068*/ 	.word	0x00000000


	//----- nvinfo : EIATTR_FRAME_SIZE
	.align		4
.L_20:
        /*006c*/ 	.byte	0x04, 0x11
        /*006e*/ 	.short	(.L_22 - .L_21)
	.align		4
.L_21:
        /*0070*/ 	.word	index@(_Z23compute_fp32_intrinsicsPKfPfm)
        /*0074*/ 	.word	0x00000000


	//----- nvinfo : EIATTR_MIN_STACK_SIZE
	.align		4
.L_22:
        /*0078*/ 	.byte	0x04, 0x12
        /*007a*/ 	.short	(.L_24 - .L_23)
	.align		4
.L_23:
        /*007c*/ 	.word	index@(_Z23compute_fp32_intrinsicsPKfPfm)
        /*0080*/ 	.word	0x00000000


	//----- nvinfo : EIATTR_MIN_STACK_SIZE
	.align		4
.L_24:
        /*0084*/ 	.byte	0x04, 0x12
        /*0086*/ 	.short	(.L_26 - .L_25)
	.align		4
.L_25:
        /*0088*/ 	.word	index@(_Z12compute_fp32PKfPfm)
        /*008c*/ 	.word	0x00000000


	//----- nvinfo : EIATTR_MIN_STACK_SIZE
	.align		4
.L_26:
        /*0090*/ 	.byte	0x04, 0x12
        /*0092*/ 	.short	(.L_28 - .L_27)
	.align		4
.L_27:
        /*0094*/ 	.word	index@(_Z12compute_fp64PKdPdm)
        /*0098*/ 	.word	0x00000028
.L_28:


//--------------------- .nv.compat                --------------------------
	.section	.nv.compat,"",@"SHT_CUDA_COMPAT_INFO"
	.align	4
        /*0000*/ 	.byte	0x02, 0x09, 0x00, 0x00, 0x02, 0x02, 0x01, 0x00, 0x02, 0x05, 0x05, 0x00, 0x03, 0x07, 0x01, 0x01
        /*0010*/ 	.byte	0x02, 0x03, 0x00, 0x00, 0x02, 0x06, 0x01, 0x00, 0x04, 0x0b, 0x08, 0x00, 0x01, 0x00, 0x00, 0x00
        /*0020*/ 	.byte	0x00, 0x00, 0x00, 0x00


//--------------------- .nv.info._Z23compute_fp32_intrinsicsPKfPfm --------------------------
	.section	.nv.info._Z23compute_fp32_intrinsicsPKfPfm,"",@"SHT_CUDA_INFO"
	.sectionflags	@""
	.align	4


	//----- nvinfo : EIATTR_CUDA_API_VERSION
	.align		4
        /*0000*/ 	.byte	0x04, 0x37
        /*0002*/ 	.short	(.L_30 - .L_29)
.L_29:
        /*0004*/ 	.word	0x00000082


	//----- nvinfo : EIATTR_KPARAM_INFO
	.align		4
.L_30:
        /*0008*/ 	.byte	0x04, 0x17
        /*000a*/ 	.short	(.L_32 - .L_31)
.L_31:
        /*000c*/ 	.word	0x00000000
        /*0010*/ 	.short	0x0002
        /*0012*/ 	.short	0x0010
        /*0014*/ 	.byte	0x00, 0xf0, 0x21, 0x00


	//----- nvinfo : EIATTR_KPARAM_INFO
	.align		4
.L_32:
        /*0018*/ 	.byte	0x04, 0x17
        /*001a*/ 	.short	(.L_34 - .L_33)
.L_33:
        /*001c*/ 	.word	0x00000000
        /*0020*/ 	.short	0x0001
        /*0022*/ 	.short	0x0008
        /*0024*/ 	.byte	0x00, 0xf5, 0x21, 0x00


	//----- nvinfo : EIATTR_KPARAM_INFO
	.align		4
.L_34:
        /*0028*/ 	.byte	0x04, 0x17
        /*002a*/ 	.short	(.L_36 - .L_35)
.L_35:
        /*002c*/ 	.word	0x00000000
        /*0030*/ 	.short	0x0000
        /*0032*/ 	.short	0x0000
        /*0034*/ 	.byte	0x00, 0xf5, 0x21, 0x00


	//----- nvinfo : EIATTR_SPARSE_MMA_MASK
	.align		4
.L_36:
        /*0038*/ 	.byte	0x03, 0x50
        /*003a*/ 	.short	0x0000


	//----- nvinfo : EIATTR_MAXREG_COUNT
	.align		4
        /*003c*/ 	.byte	0x03, 0x1b
        /*003e*/ 	.short	0x00ff


	//----- nvinfo : EIATTR_MERCURY_ISA_VERSION
	.align		4
        /*0040*/ 	.byte	0x03, 0x5f
        /*0042*/ 	.short	0x0101


	//----- nvinfo : EIATTR_VRC_CTA_INIT_COUNT
	.align		4
        /*0044*/ 	.byte	0x02, 0x4a
	.zero		1
	.zero		1


	//----- nvinfo : EIATTR_EXIT_INSTR_OFFSETS
	.align		4
        /*0048*/ 	.byte	0x04, 0x1c
        /*004a*/ 	.short	(.L_38 - .L_37)


	//   ....[0]....
.L_37:
        /*004c*/ 	.word	0x00000080


	//   ....[1]....
        /*0050*/ 	.word	0x00000310


	//----- nvinfo : EIATTR_CRS_STACK_SIZE
	.align		4
.L_38:
        /*0054*/ 	.byte	0x04, 0x1e
        /*0056*/ 	.short	(.L_40 - .L_39)
.L_39:
        /*0058*/ 	.word	0x00000000


	//----- nvinfo : EIATTR_CBANK_PARAM_SIZE
	.align		4
.L_40:
        /*005c*/ 	.byte	0x03, 0x19
        /*005e*/ 	.short	0x0018


	//----- nvinfo : EIATTR_PARAM_CBANK
	.align		4
        /*0060*/ 	.byte	0x04, 0x0a
        /*0062*/ 	.short	(.L_42 - .L_41)
	.align		4
.L_41:
        /*0064*/ 	.word	index@(.nv.constant0._Z23compute_fp32_intrinsicsPKfPfm)
        /*0068*/ 	.short	0x0380
        /*006a*/ 	.short	0x0018


	//----- nvinfo : EIATTR_SW_WAR
	.align		4
.L_42:
        /*006c*/ 	.byte	0x04, 0x36
        /*006e*/ 	.short	(.L_44 - .L_43)
.L_43:
        /*0070*/ 	.word	0x00000008
.L_44:


//--------------------- .nv.info._Z12compute_fp32PKfPfm --------------------------
	.section	.nv.info._Z12compute_fp32PKfPfm,"",@"SHT_CUDA_INFO"
	.sectionflags	@""
	.align	4


	//----- nvinfo : EIATTR_CUDA_API_VERSION
	.align		4
        /*0000*/ 	.byte	0x04, 0x37
        /*0002*/ 	.short	(.L_46 - .L_45)
.L_45:
        /*0004*/ 	.word	0x00000082


	//----- nvinfo : EIATTR_KPARAM_INFO
	.align		4
.L_46:
        /*0008*/ 	.byte	0x04, 0x17
        /*000a*/ 	.short	(.L_48 - .L_47)
.L_47:
        /*000c*/ 	.word	0x00000000
        /*0010*/ 	.short	0x0002
        /*0012*/ 	.short	0x0010
        /*0014*/ 	.byte	0x00, 0xf0, 0x21, 0x00


	//----- nvinfo : EIATTR_KPARAM_INFO
	.align		4
.L_48:
        /*0018*/ 	.byte	0x04, 0x17
        /*001a*/ 	.short	(.L_50 - .L_49)
.L_49:
        /*001c*/ 	.word	0x00000000
        /*0020*/ 	.short	0x0001
        /*0022*/ 	.short	0x0008
        /*0024*/ 	.byte	0x00, 0xf5, 0x21, 0x00


	//----- nvinfo : EIATTR_KPARAM_INFO
	.align		4
.L_50:
        /*0028*/ 	.byte	0x04, 0x17
        /*002a*/ 	.short	(.L_52 - .L_51)
.L_51:
        /*002c*/ 	.word	0x00000000
        /*0030*/ 	.short	0x0000
        /*0032*/ 	.short	0x0000
        /*0034*/ 	.byte	0x00, 0xf5, 0x21, 0x00


	//----- nvinfo : EIATTR_SPARSE_MMA_MASK
	.align		4
.L_52:
        /*0038*/ 	.byte	0x03, 0x50
        /*003a*/ 	.short	0x0000


	//----- nvinfo : EIATTR_MAXREG_COUNT
	.align		4
        /*003c*/ 	.byte	0x03, 0x1b
        /*003e*/ 	.short	0x00ff


	//----- nvinfo : EIATTR_MERCURY_ISA_VERSION
	.align		4
        /*0040*/ 	.byte	0x03, 0x5f
        /*0042*/ 	.short	0x0101


	//----- nvinfo : EIATTR_VRC_CTA_INIT_COUNT
	.align		4
        /*0044*/ 	.byte	0x02, 0x4a
	.zero		1
	.zero		1


	//----- nvinfo : EIATTR_EXIT_INSTR_OFFSETS
	.align		4
        /*0048*/ 	.byte	0x04, 0x1c
        /*004a*/ 	.short	(.L_54 - .L_53)


	//   ....[0]....
.L_53:
        /*004c*/ 	.word	0x00000080


	//   ....[1]....
        /*0050*/ 	.word	0x00001200


	//----- nvinfo : EIATTR_CRS_STACK_SIZE
	.align		4
.L_54:
        /*0054*/ 	.byte	0x04, 0x1e
        /*0056*/ 	.short	(.L_56 - .L_55)
.L_55:
        /*0058*/ 	.word	0x00000000


	//----- nvinfo : EIATTR_CBANK_PARAM_SIZE
	.align		4
.L_56:
        /*005c*/ 	.byte	0x03, 0x19
        /*005e*/ 	.short	0x0018


	//----- nvinfo : EIATTR_PARAM_CBANK
	.align		4
        /*0060*/ 	.byte	0x04, 0x0a
        /*0062*/ 	.short	(.L_58 - .L_57)
	.align		4
.L_57:
        /*0064*/ 	.word	index@(.nv.constant0._Z12compute_fp32PKfPfm)
        /*0068*/ 	.short	0x0380
        /*006a*/ 	.short	0x0018


	//----- nvinfo : EIATTR_SW_WAR
	.align		4
.L_58:
        /*006c*/ 	.byte	0x04, 0x36
        /*006e*/ 	.short	(.L_60 - .L_59)
.L_59:
        /*0070*/ 	.word	0x00000008
.L_60:


//--------------------- .nv.info._Z12compute_fp64PKdPdm --------------------------
	.section	.nv.info._Z12compute_fp64PKdPdm,"",@"SHT_CUDA_INFO"
	.sectionflags	@""
	.align	4


	//----- nvinfo : EIATTR_CUDA_API_VERSION
	.align		4
        /*0000*/ 	.byte	0x04, 0x37
        /*0002*/ 	.short	(.L_62 - .L_61)
.L_61:
        /*0004*/ 	.word	0x00000082


	//----- nvinfo : EIATTR_KPARAM_INFO
	.align		4
.L_62:
        /*0008*/ 	.byte	0x04, 0x17
        /*000a*/ 	.short	(.L_64 - .L_63)
.L_63:
        /*000c*/ 	.word	0x00000000
        /*0010*/ 	.short	0x0002
        /*0012*/ 	.short	0x0010
        /*0014*/ 	.byte	0x00, 0xf0, 0x21, 0x00


	//----- nvinfo : EIATTR_KPARAM_INFO
	.align		4
.L_64:
        /*0018*/ 	.byte	0x04, 0x17
        /*001a*/ 	.short	(.L_66 - .L_65)
.L_65:
        /*001c*/ 	.word	0x00000000
        /*0020*/ 	.short	0x0001
        /*0022*/ 	.short	0x0008
        /*0024*/ 	.byte	0x00, 0xf5, 0x21, 0x00


	//----- nvinfo : EIATTR_KPARAM_INFO
	.align		4
.L_66:
        /*0028*/ 	.byte	0x04, 0x17
        /*002a*/ 	.short	(.L_68 - .L_67)
.L_67:
        /*002c*/ 	.word	0x00000000
        /*0030*/ 	.short	0x0000
        /*0032*/ 	.short	0x0000
        /*0034*/ 	.byte	0x00, 0xf5, 0x21, 0x00


	//----- nvinfo : EIATTR_SPARSE_MMA_MASK
	.align		4
.L_68:
        /*0038*/ 	.byte	0x03, 0x50
        /*003a*/ 	.short	0x0000


	//----- nvinfo : EIATTR_MAXREG_COUNT
	.align		4
        /*003c*/ 	.byte	0x03, 0x1b
        /*003e*/ 	.short	0x00ff


	//----- nvinfo : EIATTR_MERCURY_ISA_VERSION
	.align		4
        /*0040*/ 	.byte	0x03, 0x5f
        /*0042*/ 	.short	0x0101


	//----- nvinfo : EIATTR_VRC_CTA_INIT_COUNT
	.align		4
        /*0044*/ 	.byte	0x02, 0x4a
	.zero		1
	.zero		1


	//----- nvinfo : EIATTR_EXIT_INSTR_OFFSETS
	.align		4
        /*0048*/ 	.byte	0x04, 0x1c
        /*004a*/ 	.short	(.L_70 - .L_69)


	//   ....[0]....
.L_69:
        /*004c*/ 	.word	0x00000090


	//   ....[1]....
        /*0050*/ 	.word	0x00000ab0


	//----- nvinfo : EIATTR_CRS_STACK_SIZE
	.align		4
.L_70:
        /*0054*/ 	.byte	0x04, 0x1e
        /*0056*/ 	.short	(.L_72 - .L_71)
.L_71:
        /*0058*/ 	.word	0x00000000


	//----- nvinfo : EIATTR_CBANK_PARAM_SIZE
	.align		4
.L_72:
        /*005c*/ 	.byte	0x03, 0x19
        /*005e*/ 	.short	0x0018


	//----- nvinfo : EIATTR_PARAM_CBANK
	.align		4
        /*0060*/ 	.byte	0x04, 0x0a
        /*0062*/ 	.short	(.L_74 - .L_73)
	.align		4
.L_73:
        /*0064*/ 	.word	index@(.nv.constant0._Z12compute_fp64PKdPdm)
        /*0068*/ 	.short	0x0380
        /*006a*/ 	.short	0x0018


	//----- nvinfo : EIATTR_SW_WAR
	.align		4
.L_74:
        /*006c*/ 	.byte	0x04, 0x36
        /*006e*/ 	.short	(.L_76 - .L_75)
.L_75:
        /*0070*/ 	.word	0x00000008
.L_76:


//--------------------- .nv.callgraph             --------------------------
	.section	.nv.callgraph,"",@"SHT_CUDA_CALLGRAPH"
	.align	4
	.sectionentsize	8
	.align		4
        /*0000*/ 	.word	0x00000000
	.align		4
        /*0004*/ 	.word	0xffffffff
	.align		4
        /*0008*/ 	.word	0x00000000
	.align		4
        /*000c*/ 	.word	0xfffffffe
	.align		4
        /*0010*/ 	.word	0x00000000
	.align		4
        /*0014*/ 	.word	0xfffffffd
	.align		4
        /*0018*/ 	.word	0x00000000
	.align		4
        /*001c*/ 	.word	0xfffffffc


//--------------------- .nv.constant4             --------------------------
	.section	.nv.constant4,"a",@progbits
	.align	8
	.align		8
.nv.constant4:
        /*0000*/ 	.dword	__cudart_i2opi_f
	.align		8
        /*0008*/ 	.dword	__cudart_i2opi_d
	.align		8
        /*0010*/ 	.dword	__cudart_sin_cos_coeffs


//--------------------- .text._Z23compute_fp32_intrinsicsPKfPfm --------------------------
	.section	.text._Z23compute_fp32_intrinsicsPKfPfm,"ax",@progbits
	.align	128
        .global         _Z23compute_fp32_intrinsicsPKfPfm
        .type           _Z23compute_fp32_intrinsicsPKfPfm,@function
        .size           _Z23compute_fp32_intrinsicsPKfPfm,(.L_x_43 - _Z23compute_fp32_intrinsicsPKfPfm)
        .other          _Z23compute_fp32_intrinsicsPKfPfm,@"STO_CUDA_ENTRY STV_DEFAULT"
_Z23compute_fp32_intrinsicsPKfPfm:
.text._Z23compute_fp32_intrinsicsPKfPfm:
[----:B------:R-:W-:Y:S01]  /*0000*/  LDC R1, c[0x0][0x37c] ;  /* 0x0000df00ff017b82 */ /* 0x000fe20000000800 */
[----:B------:R-:W0:Y:S07]  /*0010*/  S2R R3, SR_TID.X ;  /* 0x0000000000037919 */ /* 0x000e2e0000002100 */
[----:B------:R-:W0:Y:S01]  /*0020*/  S2UR UR4, SR_CTAID.X ;  /* 0x00000000000479c3 */ /* 0x000e220000002500 */
[----:B------:R-:W1:Y:S07]  /*0030*/  LDCU.64 UR6, c[0x0][0x390] ;  /* 0x00007200ff0677ac */ /* 0x000e6e0008000a00 */
[----:B------:R-:W0:Y:S02]  /*0040*/  LDC R4, c[0x0][0x360] ;  /* 0x0000d800ff047b82 */ /* 0x000e240000000800 */
[----:B0-----:R-:W-:-:S05]  /*0050*/  IMAD R3, R4, UR4, R3 ;  /* 0x0000000404037c24 */ /* 0x001fca000f8e0203 */
[----:B-1----:R-:W-:-:S04]  /*0060*/  ISETP.GE.U32.AND P0, PT, R3, UR6, PT ;  /* 0x0000000603007c0c */ /* 0x002fc8000bf06070 */
[----:B------:R-:W-:-:S13]  /*0070*/  ISETP.GE.U32.AND.EX P0, PT, RZ, UR7, PT, P0 ;  /* 0x00000007ff007c0c */ /* 0x000fda000bf06100 */
[----:B------:R-:W-:Y:S05]  /*0080*/  @P0 EXIT ;  /* 0x000000000000094d */ /* 0x000fea0003800000 */
[----:B------:R-:W0:Y:S01]  /*0090*/  LDCU UR4, c[0x0][0x370] ;  /* 0x00006e00ff0477ac */ /* 0x000e220008000800 */
[----:B------:R-:W-:Y:S01]  /*00a0*/  HFMA2 R2, -RZ, RZ, 0, 0 ;  /* 0x00000000ff027431 */ /* 0x000fe200000001ff */
[----:B------:R-:W1:Y:S01]  /*00b0*/  LDCU.64 UR6, c[0x0][0x358] ;  /* 0x00006b00ff0677ac */ /* 0x000e620008000a00 */
[----:B------:R-:W2:Y:S01]  /*00c0*/  LDCU.64 UR12, c[0x0][0x390] ;  /* 0x00007200ff0c77ac */ /* 0x000ea20008000a00 */
[----:B------:R-:W3:Y:S01]  /*00d0*/  LDCU.64 UR8, c[0x0][0x380] ;  /* 0x00007000ff0877ac */ /* 0x000ee20008000a00 */
[----:B------:R-:W4:Y:S01]  /*00e0*/  LDCU.64 UR10, c[0x0][0x388] ;  /* 0x00007100ff0a77ac */ /* 0x000f220008000a00 */
[----:B0-----:R-:W-:-:S07]  /*00f0*/  IMAD R4, R4, UR4, RZ ;  /* 0x0000000404047c24 */ /* 0x001fce000f8e02ff */
.L_x_3:
[C---:B------:R-:W-:Y:S01]  /*0100*/  IMAD.SHL.U32 R5, R3.reuse, 0x4, RZ ;  /* 0x0000000403057824 */ /* 0x040fe200078e00ff */
[----:B------:R-:W-:-:S04]  /*0110*/  SHF.L.U64.HI R11, R3, 0x2, R2 ;  /* 0x00000002030b7819 */ /* 0x000fc80000010202 */
[----:B0--3--:R-:W-:-:S04]  /*0120*/  IADD3 R6, P0, PT, R5, UR8, RZ ;  /* 0x0000000805067c10 */ /* 0x009fc8000ff1e0ff */
[----:B------:R-:W-:-:S05]  /*0130*/  IADD3.X R7, PT, PT, R11, UR9, RZ, P0, !PT ;  /* 0x000000090b077c10 */ /* 0x000fca00087fe4ff */
[----:B-1----:R-:W3:Y:S01]  /*0140*/  LDG.E.CONSTANT R13, desc[UR6][R6.64] ;  /* 0x00000006060d7981 */ /* 0x002ee2000c1e9900 */
[----:B------:R-:W-:Y:S01]  /*0150*/  IADD3 R3, P0, PT, R4, R3, RZ ;  /* 0x0000000304037210 */ /* 0x000fe20007f1e0ff */
[----:B------:R-:W-:Y:S03]  /*0160*/  BSSY.RECONVERGENT B0, `(.L_x_0) ;  /* 0x0000010000007945 */ /* 0x000fe60003800200 */
[----:B------:R-:W-:Y:S02]  /*0170*/  IADD3.X R2, PT, PT, RZ, R2, RZ, P0, !PT ;  /* 0x00000002ff027210 */ /* 0x000fe400007fe4ff */
[----:B--2---:R-:W-:-:S04]  /*0180*/  ISETP.GE.U32.AND P0, PT, R3, UR12, PT ;  /* 0x0000000c03007c0c */ /* 0x004fc8000bf06070 */
[----:B------:R-:W-:Y:S01]  /*0190*/  ISETP.GE.U32.AND.EX P0, PT, R2, UR13, PT, P0 ;  /* 0x0000000d02007c0c */ /* 0x000fe2000bf06100 */
[----:B---3--:R-:W-:-:S04]  /*01a0*/  FFMA R9, R13, R13, 1 ;  /* 0x3f8000000d097423 */ /* 0x008fc8000000000d */
[----:B------:R-:W-:Y:S01]  /*01b0*/  VIADD R0, R9, 0xf3000000 ;  /* 0xf300000009007836 */ /* 0x000fe20000000000 */
[----:B------:R0:W1:Y:S04]  /*01c0*/  MUFU.RSQ R8, R9 ;  /* 0x0000000900087308 */ /* 0x0000680000001400 */
[----:B------:R-:W-:-:S13]  /*01d0*/  ISETP.GT.U32.AND P1, PT, R0, 0x727fffff, PT ;  /* 0x727fffff0000780c */ /* 0x000fda0003f24070 */
[----:B01----:R-:W-:Y:S05]  /*01e0*/  @!P1 BRA `(.L_x_1) ;  /* 0x00000000000c9947 */ /* 0x003fea0003800000 */
[----:B------:R-:W-:-:S07]  /*01f0*/  MOV R12, 0x210 ;  /* 0x00000210000c7802 */ /* 0x000fce0000000f00 */
[----:B----4-:R-:W-:Y:S05]  /*0200*/  CALL.REL.NOINC `($__internal_0_$__cuda_sm20_sqrt_rn_f32_slowpath) ;  /* 0x0000000000447944 */ /* 0x010fea0003c00000 */
[----:B------:R-:W-:Y:S05]  /*0210*/  BRA `(.L_x_2) ;  /* 0x0000000000107947 */ /* 0x000fea0003800000 */
.L_x_1:
[----:B------:R-:W-:Y:S01]  /*0220*/  FMUL.FTZ R0, R9, R8 ;  /* 0x0000000809007220 */ /* 0x000fe20000410000 */
[----:B------:R-:W-:-:S03]  /*0230*/  FMUL.FTZ R6, R8, 0.5 ;  /* 0x3f00000008067820 */ /* 0x000fc60000410000 */
[----:B------:R-:W-:-:S04]  /*0240*/  FFMA R7, -R0, R0, R9 ;  /* 0x0000000000077223 */ /* 0x000fc80000000109 */
[----:B------:R-:W-:-:S07]  /*0250*/  FFMA R0, R7, R6, R0 ;  /* 0x0000000607007223 */ /* 0x000fce0000000000 */
.L_x_2:
[----:B----4-:R-:W-:Y:S05]  /*0260*/  BSYNC.RECONVERGENT B0 ;  /* 0x0000000000007941 */ /* 0x010fea0003800200 */
.L_x_0:
[C---:B------:R-:W-:Y:S01]  /*0270*/  FMUL R6, R13.reuse, 0.5 ;  /* 0x3f0000000d067820 */ /* 0x040fe20000400000 */
[----:B------:R-:W-:-:S03]  /*0280*/  FMUL.RZ R10, R13, 0.15915493667125701904 ;  /* 0x3e22f9830d0a7820 */ /* 0x000fc6000040c000 */
[----:B------:R-:W-:Y:S01]  /*0290*/  FMUL.RZ R8, R6, 0.15915493667125701904 ;  /* 0x3e22f98306087820 */ /* 0x000fe2000040c000 */
[----:B------:R-:W-:Y:S01]  /*02a0*/  MUFU.SIN R9, R10 ;  /* 0x0000000a00097308 */ /* 0x000fe20000000400 */
[----:B------:R-:W-:-:S04]  /*02b0*/  IADD3 R6, P1, PT, R5, UR10, RZ ;  /* 0x0000000a05067c10 */ /* 0x000fc8000ff3e0ff */
[----:B------:R-:W-:-:S03]  /*02c0*/  IADD3.X R7, PT, PT, R11, UR11, RZ, P1, !PT ;  /* 0x0000000b0b077c10 */ /* 0x000fc60008ffe4ff */
[----:B------:R-:W0:Y:S02]  /*02d0*/  MUFU.COS R8, R8 ;  /* 0x0000000800087308 */ /* 0x000e240000000000 */
[----:B0-----:R-:W-:-:S05]  /*02e0*/  FFMA R9, R9, R0, R8 ;  /* 0x0000000009097223 */ /* 0x001fca0000000008 */
[----:B------:R0:W-:Y:S01]  /*02f0*/  STG.E desc[UR6][R6.64], R9 ;  /* 0x0000000906007986 */ /* 0x0001e2000c101906 */
[----:B------:R-:W-:Y:S05]  /*0300*/  @!P0 BRA `(.L_x_3) ;  /* 0xfffffffc007c8947 */ /* 0x000fea000383ffff */
[----:B------:R-:W-:Y:S05]  /*0310*/  EXIT ;  /* 0x000000000000794d */ /* 0x000fea0003800000 */
        .weak           $__internal_0_$__cuda_sm20_sqrt_rn_f32_slowpath
        .type           $__internal_0_$__cuda_sm20_sqrt_rn_f32_slowpath,@function
        .size           $__internal_0_$__cuda_sm20_sqrt_rn_f32_slowpath,(.L_x_43 - $__internal_0_$__cuda_sm20_sqrt_rn_f32_slowpath)
$__internal_0_$__cuda_sm20_sqrt_rn_f32_slowpath:
[----:B------:R-:W-:-:S13]  /*0320*/  LOP3.LUT P1, RZ, R9, 0x7fffffff, RZ, 0xc0, !PT ;  /* 0x7fffffff09ff7812 */ /* 0x000fda000782c0ff */
[----:B------:R-:W-:Y:S01]  /*0330*/  @!P1 MOV R6, R9 ;  /* 0x0000000900069202 */ /* 0x000fe20000000f00 */
[----:B------:R-:W-:Y:S06]  /*0340*/  @!P1 BRA `(.L_x_4) ;  /* 0x0000000000449947 */ /* 0x000fec0003800000 */
[----:B------:R-:W-:Y:S01]  /*0350*/  FSETP.GEU.FTZ.AND P1, PT, R9, RZ, PT ;  /* 0x000000ff0900720b */ /* 0x000fe20003f3e000 */
[----:B------:R-:W-:-:S12]  /*0360*/  IMAD.MOV.U32 R0, RZ, RZ, R9 ;  /* 0x000000ffff007224 */ /* 0x000fd800078e0009 */
[----:B------:R-:W-:Y:S01]  /*0370*/  @!P1 MOV R6, 0x7fffffff ;  /* 0x7fffffff00069802 */ /* 0x000fe20000000f00 */
[----:B------:R-:W-:Y:S06]  /*0380*/  @!P1 BRA `(.L_x_4) ;  /* 0x0000000000349947 */ /* 0x000fec0003800000 */
[----:B------:R-:W-:-:S13]  /*0390*/  FSETP.GTU.FTZ.AND P1, PT, |R0|, +INF , PT ;  /* 0x7f8000000000780b */ /* 0x000fda0003f3c200 */
[----:B------:R-:W-:Y:S01]  /*03a0*/  @P1 FADD.FTZ R6, R0, 1 ;  /* 0x3f80000000061421 */ /* 0x000fe20000010000 */
[----:B------:R-:W-:Y:S06]  /*03b0*/  @P1 BRA `(.L_x_4) ;  /* 0x0000000000281947 */ /* 0x000fec0003800000 */
[----:B------:R-:W-:-:S13]  /*03c0*/  FSETP.NEU.FTZ.AND P1, PT, |R0|, +INF , PT ;  /* 0x7f8000000000780b */ /* 0x000fda0003f3d200 */
[----:B------:R-:W-:-:S04]  /*03d0*/  @P1 FFMA R7, R0, 1.84467440737095516160e+19, RZ ;  /* 0x5f80000000071823 */ /* 0x000fc800000000ff */
[----:B------:R-:W0:Y:S02]  /*03e0*/  @P1 MUFU.RSQ R6, R7 ;  /* 0x0000000700061308 */ /* 0x000e240000001400 */
[----:B0-----:R-:W-:Y:S01]  /*03f0*/  @P1 FMUL.FTZ R8, R7, R6 ;  /* 0x0000000607081220 */ /* 0x001fe20000410000 */
[----:B------:R-:W-:Y:S01]  /*0400*/  @P1 FMUL.FTZ R10, R6, 0.5 ;  /* 0x3f000000060a1820 */ /* 0x000fe20000410000 */
[----:B------:R-:W-:Y:S02]  /*0410*/  @!P1 MOV R6, R0 ;  /* 0x0000000000069202 */ /* 0x000fe40000000f00 */
[----:B------:R-:W-:-:S04]  /*0420*/  @P1 FADD.FTZ R9, -R8, -RZ ;  /* 0x800000ff08091221 */ /* 0x000fc80000010100 */
[----:B------:R-:W-:-:S04]  /*0430*/  @P1 FFMA R9, R8, R9, R7 ;  /* 0x0000000908091223 */ /* 0x000fc80000000007 */
[----:B------:R-:W-:-:S04]  /*0440*/  @P1 FFMA R9, R9, R10, R8 ;  /* 0x0000000a09091223 */ /* 0x000fc80000000008 */
[----:B------:R-:W-:-:S07]  /*0450*/  @P1 FMUL.FTZ R6, R9, 2.3283064365386962891e-10 ;  /* 0x2f80000009061820 */ /* 0x000fce0000410000 */
.L_x_4:
[----:B------:R-:W-:Y:S02]  /*0460*/  HFMA2 R7, -RZ, RZ, 0, 0 ;  /* 0x00000000ff077431 */ /* 0x000fe400000001ff */
[----:B------:R-:W-:Y:S01]  /*0470*/  IMAD.MOV.U32 R0, RZ, RZ, R6 ;  /* 0x000000ffff007224 */ /* 0x000fe200078e0006 */
[----:B------:R-:W-:-:S04]  /*0480*/  MOV R6, R12 ;  /* 0x0000000c00067202 */ /* 0x000fc80000000f00 */
[----:B------:R-:W-:Y:S05]  /*0490*/  RET.REL.NODEC R6 `(_Z23compute_fp32_intrinsicsPKfPfm) ;  /* 0xfffffff806d87950 */ /* 0x000fea0003c3ffff */
.L_x_5:
[----:B------:R-:W-:-:S00]  /*04a0*/  BRA `(.L_x_5) ;  /* 0xfffffffc00fc7947 */ /* 0x000fc0000383ffff */
[----:B------:R-:W-:-:S00]  /*04b0*/  NOP ;  /* 0x0000000000007918 */ /* 0x000fc00000000000 */
        /* <DEDUP_REMOVED lines=12> */
.L_x_43:


//--------------------- .text._Z12compute_fp32PKfPfm --------------------------
	.section	.text._Z12compute_fp32PKfPfm,"ax",@progbits
	.align	128
        .global         _Z12compute_fp32PKfPfm
        .type           _Z12compute_fp32PKfPfm,@function
        .size           _Z12compute_fp32PKfPfm,(.L_x_44 - _Z12compute_fp32PKfPfm)
        .other          _Z12compute_fp32PKfPfm,@"STO_CUDA_ENTRY STV_DEFAULT"
_Z12compute_fp32PKfPfm:
.text._Z12compute_fp32PKfPfm:
        /* <DEDUP_REMOVED lines=10> */
[----:B------:R-:W-:Y:S01]  /*00a0*/  IMAD.MOV.U32 R3, RZ, RZ, RZ ;  /* 0x000000ffff037224 */ /* 0x000fe200078e00ff */
[----:B------:R-:W1:Y:S01]  /*00b0*/  LDCU.64 UR6, c[0x0][0x358] ;  /* 0x00006b00ff0677ac */ /* 0x000e620008000a00 */
[----:B0-----:R-:W-:-:S07]  /*00c0*/  IMAD R5, R5, UR4, RZ ;  /* 0x0000000405057c24 */ /* 0x001fce000f8e02ff */
.L_x_19:
[----:B------:R-:W0:Y:S01]  /*00d0*/  LDCU.64 UR4, c[0x0][0x380] ;  /* 0x00007000ff0477ac */ /* 0x000e220008000a00 */
[C---:B------:R-:W-:Y:S01]  /*00e0*/  IMAD.SHL.U32 R4, R2.reuse, 0x4, RZ ;  /* 0x0000000402047824 */ /* 0x040fe200078e00ff */
[----:B------:R-:W-:-:S04]  /*00f0*/  SHF.L.U64.HI R14, R2, 0x2, R3 ;  /* 0x00000002020e7819 */ /* 0x000fc80000010203 */
[----:B0-----:R-:W-:-:S04]  /*0100*/  IADD3 R8, P0, PT, R4, UR4, RZ ;  /* 0x0000000404087c10 */ /* 0x001fc8000ff1e0ff */
[----:B------:R-:W-:-:S05]  /*0110*/  IADD3.X R9, PT, PT, R14, UR5, RZ, P0, !PT ;  /* 0x000000050e097c10 */ /* 0x000fca00087fe4ff */
[----:B-1----:R-:W2:Y:S01]  /*0120*/  LDG.E.CONSTANT R7, desc[UR6][R8.64] ;  /* 0x0000000608077981 */ /* 0x002ea2000c1e9900 */
[----:B------:R-:W-:Y:S01]  /*0130*/  BSSY.RECONVERGENT B0, `(.L_x_6) ;  /* 0x0000069000007945 */ /* 0x000fe20003800200 */
[C---:B--2---:R-:W-:Y:S01]  /*0140*/  FMUL R0, R7.reuse, 0.63661974668502807617 ;  /* 0x3f22f98307007820 */ /* 0x044fe20000400000 */
[C---:B------:R-:W-:Y:S01]  /*0150*/  FSETP.GE.AND P0, PT, |R7|.reuse, 105615, PT ;  /* 0x47ce47800700780b */ /* 0x040fe20003f06200 */
[----:B------:R-:W-:-:S04]  /*0160*/  FFMA R12, R7, R7, 1 ;  /* 0x3f800000070c7423 */ /* 0x000fc80000000007 */
[----:B------:R-:W0:Y:S02]  /*0170*/  F2I.NTZ R0, R0 ;  /* 0x0000000000007305 */ /* 0x000e240000203100 */
[----:B0-----:R-:W-:-:S05]  /*0180*/  I2FP.F32.S32 R10, R0 ;  /* 0x00000000000a7245 */ /* 0x001fca0000201400 */
[----:B------:R-:W-:-:S04]  /*0190*/  FFMA R11, R10, -1.5707962512969970703, R7 ;  /* 0xbfc90fda0a0b7823 */ /* 0x000fc80000000007 */
[----:B------:R-:W-:-:S04]  /*01a0*/  FFMA R11, R10, -7.5497894158615963534e-08, R11 ;  /* 0xb3a221680a0b7823 */ /* 0x000fc8000000000b */
[----:B------:R-:W-:Y:S01]  /*01b0*/  FFMA R13, R10, -5.3903029534742383927e-15, R11 ;  /* 0xa7c234c50a0d7823 */ /* 0x000fe2000000000b */
[----:B------:R-:W-:Y:S06]  /*01c0*/  @!P0 BRA `(.L_x_7) ;  /* 0x00000004007c8947 */ /* 0x000fec0003800000 */
[----:B------:R-:W-:-:S13]  /*01d0*/  FSETP.NEU.AND P0, PT, |R7|, +INF , PT ;  /* 0x7f8000000700780b */ /* 0x000fda0003f0d200 */
[----:B------:R-:W-:Y:S01]  /*01e0*/  @!P0 FMUL R13, RZ, R7 ;  /* 0x00000007ff0d8220 */ /* 0x000fe20000400000 */
[----:B------:R-:W-:Y:S01]  /*01f0*/  @!P0 IMAD.MOV.U32 R0, RZ, RZ, RZ ;  /* 0x000000ffff008224 */ /* 0x000fe200078e00ff */
[----:B------:R-:W-:Y:S06]  /*0200*/  @!P0 BRA `(.L_x_7) ;  /* 0x00000004006c8947 */ /* 0x000fec0003800000 */
[----:B------:R-:W-:Y:S02]  /*0210*/  IMAD.SHL.U32 R0, R7, 0x100, RZ ;  /* 0x0000010007007824 */ /* 0x000fe400078e00ff */
[----:B------:R-:W-:Y:S02]  /*0220*/  HFMA2 R20, -RZ, RZ, 0, 0 ;  /* 0x00000000ff147431 */ /* 0x000fe400000001ff */
[----:B------:R-:W-:Y:S01]  /*0230*/  IMAD.MOV.U32 R13, RZ, RZ, RZ ;  /* 0x000000ffff0d7224 */ /* 0x000fe200078e00ff */
[----:B------:R-:W0:Y:S01]  /*0240*/  LDCU.64 UR8, c[0x4][URZ] ;  /* 0x01000000ff0877ac */ /* 0x000e220008000a00 */
[----:B------:R-:W-:Y:S01]  /*0250*/  LOP3.LUT R21, R0, 0x80000000, RZ, 0xfc, !PT ;  /* 0x8000000000157812 */ /* 0x000fe200078efcff */
[----:B------:R-:W-:Y:S01]  /*0260*/  UMOV UR5, URZ ;  /* 0x000000ff00057c82 */ /* 0x000fe20008000000 */
[----:B------:R-:W-:-:S05]  /*0270*/  UMOV UR4, URZ ;  /* 0x000000ff00047c82 */ /* 0x000fca0008000000 */
.L_x_8:
[----:B0-----:R-:W-:Y:S02]  /*0280*/  IMAD.U32 R8, RZ, RZ, UR8 ;  /* 0x00000008ff087e24 */ /* 0x001fe4000f8e00ff */
[----:B------:R-:W-:-:S05]  /*0290*/  IMAD.U32 R9, RZ, RZ, UR9 ;  /* 0x00000009ff097e24 */ /* 0x000fca000f8e00ff */
[----:B------:R-:W2:Y:S01]  /*02a0*/  LDG.E.CONSTANT R8, desc[UR6][R8.64] ;  /* 0x0000000608087981 */ /* 0x000ea2000c1e9900 */
[----:B------:R-:W-:Y:S01]  /*02b0*/  UIADD3 UR4, UPT, UPT, UR4, 0x1, URZ ;  /* 0x0000000104047890 */ /* 0x000fe2000fffe0ff */
[C---:B------:R-:W-:Y:S01]  /*02c0*/  ISETP.EQ.AND P0, PT, R20.reuse, RZ, PT ;  /* 0x000000ff1400720c */ /* 0x040fe20003f02270 */
[----:B------:R-:W-:Y:S01]  /*02d0*/  UIADD3 UR8, UP1, UPT, UR8, 0x4, URZ ;  /* 0x0000000408087890 */ /* 0x000fe2000ff3e0ff */
[C---:B------:R-:W-:Y:S01]  /*02e0*/  ISETP.EQ.AND P1, PT, R20.reuse, 0x4, PT ;  /* 0x000000041400780c */ /* 0x040fe20003f22270 */
[----:B------:R-:W-:Y:S01]  /*02f0*/  UISETP.NE.AND UP0, UPT, UR4, 0x6, UPT ;  /* 0x000000060400788c */ /* 0x000fe2000bf05270 */
[C---:B------:R-:W-:Y:S01]  /*0300*/  ISETP.EQ.AND P2, PT, R20.reuse, 0x8, PT ;  /* 0x000000081400780c */ /* 0x040fe20003f42270 */
[----:B------:R-:W-:Y:S01]  /*0310*/  UIADD3.X UR9, UPT, UPT, URZ, UR9, URZ, UP1, !UPT ;  /* 0x00000009ff097290 */ /* 0x000fe20008ffe4ff */
[C---:B------:R-:W-:Y:S02]  /*0320*/  ISETP.EQ.AND P3, PT, R20.reuse, 0xc, PT ;  /* 0x0000000c1400780c */ /* 0x040fe40003f62270 */
[----:B------:R-:W-:-:S02]  /*0330*/  ISETP.EQ.AND P4, PT, R20, 0x10, PT ;  /* 0x000000101400780c */ /* 0x000fc40003f82270 */
[C---:B------:R-:W-:Y:S01]  /*0340*/  ISETP.EQ.AND P5, PT, R20.reuse, 0x14, PT ;  /* 0x000000141400780c */ /* 0x040fe20003fa2270 */
[----:B------:R-:W-:Y:S02]  /*0350*/  VIADD R20, R20, 0x4 ;  /* 0x0000000414147836 */ /* 0x000fe40000000000 */
[----:B--2---:R-:W-:-:S03]  /*0360*/  IMAD.WIDE.U32 R10, R8, R21, RZ ;  /* 0x00000015080a7225 */ /* 0x004fc600078e00ff */
[----:B------:R-:W-:-:S04]  /*0370*/  IADD3 R0, P6, PT, R10, R13, RZ ;  /* 0x0000000d0a007210 */ /* 0x000fc80007fde0ff */
[----:B------:R-:W-:Y:S01]  /*0380*/  IADD3.X R13, PT, PT, R11, UR5, RZ, P6, !PT ;  /* 0x000000050b0d7c10 */ /* 0x000fe2000b7fe4ff */
[--C-:B------:R-:W-:Y:S01]  /*0390*/  @P0 IMAD.MOV.U32 R6, RZ, RZ, R0.reuse ;  /* 0x000000ffff060224 */ /* 0x100fe200078e0000 */
[----:B------:R-:W-:Y:S01]  /*03a0*/  @P3 MOV R18, R0 ;  /* 0x0000000000123202 */ /* 0x000fe20000000f00 */
[--C-:B------:R-:W-:Y:S02]  /*03b0*/  @P1 IMAD.MOV.U32 R16, RZ, RZ, R0.reuse ;  /* 0x000000ffff101224 */ /* 0x100fe400078e0000 */
[--C-:B------:R-:W-:Y:S02]  /*03c0*/  @P2 IMAD.MOV.U32 R17, RZ, RZ, R0.reuse ;  /* 0x000000ffff112224 */ /* 0x100fe400078e0000 */
[--C-:B------:R-:W-:Y:S02]  /*03d0*/  @P4 IMAD.MOV.U32 R19, RZ, RZ, R0.reuse ;  /* 0x000000ffff134224 */ /* 0x100fe400078e0000 */
[----:B------:R-:W-:Y:S01]  /*03e0*/  @P5 IMAD.MOV.U32 R15, RZ, RZ, R0 ;  /* 0x000000ffff0f5224 */ /* 0x000fe200078e0000 */
[----:B------:R-:W-:Y:S06]  /*03f0*/  BRA.U UP0, `(.L_x_8) ;  /* 0xfffffffd00a07547 */ /* 0x000fec000b83ffff */
[----:B------:R-:W-:Y:S01]  /*0400*/  SHF.R.U32.HI R8, RZ, 0x17, R7 ;  /* 0x00000017ff087819 */ /* 0x000fe20000011607 */
[----:B------:R-:W-:Y:S03]  /*0410*/  BSSY.RECONVERGENT B1, `(.L_x_9) ;  /* 0x0000028000017945 */ /* 0x000fe60003800200 */
[C---:B------:R-:W-:Y:S02]  /*0420*/  LOP3.LUT R0, R8.reuse, 0xe0, RZ, 0xc0, !PT ;  /* 0x000000e008007812 */ /* 0x040fe400078ec0ff */
[----:B------:R-:W-:-:S03]  /*0430*/  LOP3.LUT P6, RZ, R8, 0x1f, RZ, 0xc0, !PT ;  /* 0x0000001f08ff7812 */ /* 0x000fc600078cc0ff */
[----:B------:R-:W-:-:S05]  /*0440*/  VIADD R0, R0, 0xffffff80 ;  /* 0xffffff8000007836 */ /* 0x000fca0000000000 */
[----:B------:R-:W-:-:S05]  /*0450*/  SHF.R.U32.HI R0, RZ, 0x5, R0 ;  /* 0x00000005ff007819 */ /* 0x000fca0000011600 */
[----:B------:R-:W-:-:S05]  /*0460*/  IMAD.U32 R11, R0, -0x4, RZ ;  /* 0xfffffffc000b7824 */ /* 0x000fca00078e00ff */
[C---:B------:R-:W-:Y:S02]  /*0470*/  ISETP.EQ.AND P3, PT, R11.reuse, -0x18, PT ;  /* 0xffffffe80b00780c */ /* 0x040fe40003f62270 */
[C---:B------:R-:W-:Y:S02]  /*0480*/  ISETP.EQ.AND P4, PT, R11.reuse, -0x14, PT ;  /* 0xffffffec0b00780c */ /* 0x040fe40003f82270 */
[C---:B------:R-:W-:Y:S02]  /*0490*/  ISETP.EQ.AND P2, PT, R11.reuse, -0x10, PT ;  /* 0xfffffff00b00780c */ /* 0x040fe40003f42270 */
[C---:B------:R-:W-:Y:S02]  /*04a0*/  ISETP.EQ.AND P1, PT, R11.reuse, -0xc, PT ;  /* 0xfffffff40b00780c */ /* 0x040fe40003f22270 */
[C---:B------:R-:W-:Y:S02]  /*04b0*/  ISETP.EQ.AND P0, PT, R11.reuse, -0x8, PT ;  /* 0xfffffff80b00780c */ /* 0x040fe40003f02270 */
[----:B------:R-:W-:-:S03]  /*04c0*/  ISETP.EQ.AND P5, PT, R11, RZ, PT ;  /* 0x000000ff0b00720c */ /* 0x000fc60003fa2270 */
[----:B------:R-:W-:Y:S02]  /*04d0*/  @P3 MOV R0, R6 ;  /* 0x0000000600003202 */ /* 0x000fe40000000f00 */
[C---:B------:R-:W-:Y:S01]  /*04e0*/  ISETP.EQ.AND P3, PT, R11.reuse, -0x4, PT ;  /* 0xfffffffc0b00780c */ /* 0x040fe20003f62270 */
[----:B------:R-:W-:Y:S02]  /*04f0*/  @P4 IMAD.MOV.U32 R9, RZ, RZ, R6 ;  /* 0x000000ffff094224 */ /* 0x000fe400078e0006 */
[--C-:B------:R-:W-:Y:S01]  /*0500*/  @P4 IMAD.MOV.U32 R0, RZ, RZ, R16.reuse ;  /* 0x000000ffff004224 */ /* 0x100fe200078e0010 */
[----:B------:R-:W-:Y:S01]  /*0510*/  ISETP.EQ.AND P4, PT, R11, 0x4, PT ;  /* 0x000000040b00780c */ /* 0x000fe20003f82270 */
[----:B------:R-:W-:Y:S02]  /*0520*/  @P2 IMAD.MOV.U32 R9, RZ, RZ, R16 ;  /* 0x000000ffff092224 */ /* 0x000fe400078e0010 */
[--C-:B------:R-:W-:Y:S01]  /*0530*/  @P2 IMAD.MOV.U32 R0, RZ, RZ, R17.reuse ;  /* 0x000000ffff002224 */ /* 0x100fe200078e0011 */
[----:B------:R-:W-:Y:S01]  /*0540*/  @P1 MOV R0, R18 ;  /* 0x0000001200001202 */ /* 0x000fe20000000f00 */
[----:B------:R-:W-:-:S02]  /*0550*/  @P1 IMAD.MOV.U32 R9, RZ, RZ, R17 ;  /* 0x000000ffff091224 */ /* 0x000fc400078e0011 */
[----:B------:R-:W-:Y:S02]  /*0560*/  @P0 IMAD.MOV.U32 R9, RZ, RZ, R18 ;  /* 0x000000ffff090224 */ /* 0x000fe400078e0012 */
[--C-:B------:R-:W-:Y:S02]  /*0570*/  @P0 IMAD.MOV.U32 R0, RZ, RZ, R19.reuse ;  /* 0x000000ffff000224 */ /* 0x100fe400078e0013 */
[----:B------:R-:W-:Y:S02]  /*0580*/  @P3 IMAD.MOV.U32 R9, RZ, RZ, R19 ;  /* 0x000000ffff093224 */ /* 0x000fe400078e0013 */
[--C-:B------:R-:W-:Y:S01]  /*0590*/  @P3 IMAD.MOV.U32 R0, RZ, RZ, R15.reuse ;  /* 0x000000ffff003224 */ /* 0x100fe200078e000f */
[----:B------:R-:W-:Y:S01]  /*05a0*/  @P5 MOV R0, R13 ;  /* 0x0000000d00005202 */ /* 0x000fe20000000f00 */
[----:B------:R-:W-:Y:S02]  /*05b0*/  @P5 IMAD.MOV.U32 R9, RZ, RZ, R15 ;  /* 0x000000ffff095224 */ /* 0x000fe400078e000f */
[----:B------:R-:W-:Y:S01]  /*05c0*/  @P4 IMAD.MOV.U32 R9, RZ, RZ, R13 ;  /* 0x000000ffff094224 */ /* 0x000fe200078e000d */
[----:B------:R-:W-:Y:S06]  /*05d0*/  @!P6 BRA `(.L_x_10) ;  /* 0x00000000002ce947 */ /* 0x000fec0003800000 */
[----:B------:R-:W-:Y:S01]  /*05e0*/  @P2 IMAD.MOV.U32 R10, RZ, RZ, R6 ;  /* 0x000000ffff0a2224 */ /* 0x000fe200078e0006 */
[----:B------:R-:W-:Y:S01]  /*05f0*/  LOP3.LUT R8, R8, 0x1f, RZ, 0xc0, !PT ;  /* 0x0000001f08087812 */ /* 0x000fe200078ec0ff */
[----:B------:R-:W-:Y:S02]  /*0600*/  @P1 IMAD.MOV.U32 R10, RZ, RZ, R16 ;  /* 0x000000ffff0a1224 */ /* 0x000fe400078e0010 */
[----:B------:R-:W-:Y:S01]  /*0610*/  @P0 IMAD.MOV.U32 R10, RZ, RZ, R17 ;  /* 0x000000ffff0a0224 */ /* 0x000fe200078e0011 */
[----:B------:R-:W-:Y:S01]  /*0620*/  ISETP.EQ.AND P0, PT, R11, 0x8, PT ;  /* 0x000000080b00780c */ /* 0x000fe20003f02270 */
[----:B------:R-:W-:Y:S01]  /*0630*/  @P3 IMAD.MOV.U32 R10, RZ, RZ, R18 ;  /* 0x000000ffff0a3224 */ /* 0x000fe200078e0012 */
[----:B------:R-:W-:Y:S01]  /*0640*/  @P5 MOV R10, R19 ;  /* 0x00000013000a5202 */ /* 0x000fe20000000f00 */
[----:B------:R-:W-:Y:S01]  /*0650*/  @P4 IMAD.MOV.U32 R10, RZ, RZ, R15 ;  /* 0x000000ffff0a4224 */ /* 0x000fe200078e000f */
[----:B------:R-:W-:-:S09]  /*0660*/  SHF.L.W.U32.HI R0, R9, R8, R0 ;  /* 0x0000000809007219 */ /* 0x000fd20000010e00 */
[----:B------:R-:W-:-:S05]  /*0670*/  @P0 IMAD.MOV.U32 R10, RZ, RZ, R13 ;  /* 0x000000ffff0a0224 */ /* 0x000fca00078e000d */
[----:B------:R-:W-:-:S07]  /*0680*/  SHF.L.W.U32.HI R9, R10, R8, R9 ;  /* 0x000000080a097219 */ /* 0x000fce0000010e09 */
.L_x_10:
[----:B------:R-:W-:Y:S05]  /*0690*/  BSYNC.RECONVERGENT B1 ;  /* 0x0000000000017941 */ /* 0x000fea0003800200 */
.L_x_9:
[C-C-:B------:R-:W-:Y:S01]  /*06a0*/  SHF.L.W.U32.HI R13, R9.reuse, 0x2, R0.reuse ;  /* 0x00000002090d7819 */ /* 0x140fe20000010e00 */
[----:B------:R-:W-:Y:S01]  /*06b0*/  IMAD.SHL.U32 R9, R9, 0x4, RZ ;  /* 0x0000000409097824 */ /* 0x000fe200078e00ff */
[----:B------:R-:W-:Y:S01]  /*06c0*/  UMOV UR4, 0x54442d19 ;  /* 0x54442d1900047882 */ /* 0x000fe20000000000 */
[----:B------:R-:W-:Y:S01]  /*06d0*/  UMOV UR5, 0x3bf921fb ;  /* 0x3bf921fb00057882 */ /* 0x000fe20000000000 */
[----:B------:R-:W-:Y:S02]  /*06e0*/  SHF.R.S32.HI R10, RZ, 0x1f, R13 ;  /* 0x0000001fff0a7819 */ /* 0x000fe4000001140d */
[----:B------:R-:W-:Y:S02]  /*06f0*/  SHF.R.U32.HI R0, RZ, 0x1e, R0 ;  /* 0x0000001eff007819 */ /* 0x000fe40000011600 */
[C---:B------:R-:W-:Y:S02]  /*0700*/  LOP3.LUT R8, R10.reuse, R9, RZ, 0x3c, !PT ;  /* 0x000000090a087212 */ /* 0x040fe400078e3cff */
[----:B------:R-:W-:-:S02]  /*0710*/  LOP3.LUT R9, R10, R13, RZ, 0x3c, !PT ;  /* 0x0000000d0a097212 */ /* 0x000fc400078e3cff */
[----:B------:R-:W-:Y:S02]  /*0720*/  ISETP.GE.AND P0, PT, R7, RZ, PT ;  /* 0x000000ff0700720c */ /* 0x000fe40003f06270 */
[C---:B------:R-:W-:Y:S02]  /*0730*/  LEA.HI R0, R13.reuse, R0, RZ, 0x1 ;  /* 0x000000000d007211 */ /* 0x040fe400078f08ff */
[----:B------:R-:W0:Y:S01]  /*0740*/  I2F.F64.S64 R8, R8 ;  /* 0x0000000800087312 */ /* 0x000e220000301c00 */
[----:B------:R-:W-:Y:S02]  /*0750*/  LOP3.LUT R20, R13, R7, RZ, 0x3c, !PT ;  /* 0x000000070d147212 */ /* 0x000fe400078e3cff */
[----:B------:R-:W-:Y:S02]  /*0760*/  IMAD.MOV R13, RZ, RZ, -R0 ;  /* 0x000000ffff0d7224 */ /* 0x000fe400078e0a00 */
[----:B------:R-:W-:-:S04]  /*0770*/  ISETP.GE.AND P1, PT, R20, RZ, PT ;  /* 0x000000ff1400720c */ /* 0x000fc80003f26270 */
[----:B------:R-:W-:Y:S01]  /*0780*/  @!P0 MOV R0, R13 ;  /* 0x0000000d00008202 */ /* 0x000fe20000000f00 */
[----:B0-----:R-:W-:-:S10]  /*0790*/  DMUL R10, R8, UR4 ;  /* 0x00000004080a7c28 */ /* 0x001fd40008000000 */
[----:B------:R-:W0:Y:S02]  /*07a0*/  F2F.F32.F64 R10, R10 ;  /* 0x0000000a000a7310 */ /* 0x000e240000301000 */
[----:B0-----:R-:W-:-:S07]  /*07b0*/  FSEL R13, -R10, R10, !P1 ;  /* 0x0000000a0a0d7208 */ /* 0x001fce0004800100 */
.L_x_7:
[----:B------:R-:W-:Y:S05]  /*07c0*/  BSYNC.RECONVERGENT B0 ;  /* 0x0000000000007941 */ /* 0x000fea0003800200 */
.L_x_6:
[----:B------:R-:W-:Y:S01]  /*07d0*/  LOP3.LUT R10, R0, 0x1, RZ, 0xc0, !PT ;  /* 0x00000001000a7812 */ /* 0x000fe200078ec0ff */
[----:B------:R-:W-:Y:S02]  /*07e0*/  IMAD.MOV.U32 R8, RZ, RZ, 0x37cbac00 ;  /* 0x37cbac00ff087424 */ /* 0x000fe400078e00ff */
[----:B------:R-:W-:Y:S01]  /*07f0*/  FMUL R9, R13, R13 ;  /* 0x0000000d0d097220 */ /* 0x000fe20000400000 */
[----:B------:R-:W-:Y:S01]  /*0800*/  IMAD.MOV.U32 R20, RZ, RZ, 0x3effffff ;  /* 0x3effffffff147424 */ /* 0x000fe200078e00ff */
[----:B------:R-:W-:Y:S01]  /*0810*/  ISETP.NE.U32.AND P0, PT, R10, 0x1, PT ;  /* 0x000000010a00780c */ /* 0x000fe20003f05070 */
[----:B------:R-:W-:Y:S02]  /*0820*/  IMAD.MOV.U32 R10, RZ, RZ, 0x3d2aaabb ;  /* 0x3d2aaabbff0a7424 */ /* 0x000fe400078e00ff */
[----:B------:R-:W-:Y:S01]  /*0830*/  FFMA R8, R9, R8, -0.0013887860113754868507 ;  /* 0xbab607ed09087423 */ /* 0x000fe20000000008 */
[----:B------:R-:W-:Y:S01]  /*0840*/  LOP3.LUT P1, RZ, R0, 0x2, RZ, 0xc0, !PT ;  /* 0x0000000200ff7812 */ /* 0x000fe2000782c0ff */
[----:B------:R0:W1:Y:S01]  /*0850*/  MUFU.RSQ R11, R12 ;  /* 0x0000000c000b7308 */ /* 0x0000620000001400 */
[----:B------:R-:W-:Y:S01]  /*0860*/  FSEL R20, -R20, -0.16666662693023681641, !P0 ;  /* 0xbe2aaaa814147808 */ /* 0x000fe20004000100 */
[----:B------:R-:W-:Y:S01]  /*0870*/  BSSY.RECONVERGENT B0, `(.L_x_11) ;  /* 0x0000014000007945 */ /* 0x000fe20003800200 */
[----:B------:R-:W-:-:S02]  /*0880*/  FSEL R8, R8, -0.00019574658654164522886, !P0 ;  /* 0xb94d415308087808 */ /* 0x000fc40004000000 */
[----:B------:R-:W-:Y:S02]  /*0890*/  FSEL R10, R10, 0.0083327032625675201416, !P0 ;  /* 0x3c0885e40a0a7808 */ /* 0x000fe40004000000 */
[----:B------:R-:W-:-:S03]  /*08a0*/  FSEL R0, R13, 1, P0 ;  /* 0x3f8000000d007808 */ /* 0x000fc60000000000 */
[----:B------:R-:W-:Y:S01]  /*08b0*/  FFMA R8, R9, R8, R10 ;  /* 0x0000000809087223 */ /* 0x000fe2000000000a */
[----:B------:R-:W-:-:S03]  /*08c0*/  VIADD R10, R12, 0xf3000000 ;  /* 0xf30000000c0a7836 */ /* 0x000fc60000000000 */
[C---:B------:R-:W-:Y:S01]  /*08d0*/  FFMA R8, R9.reuse, R8, R20 ;  /* 0x0000000809087223 */ /* 0x040fe20000000014 */
[----:B------:R-:W-:Y:S01]  /*08e0*/  FFMA R9, R9, R0, RZ ;  /* 0x0000000009097223 */ /* 0x000fe200000000ff */
[----:B------:R-:W-:-:S03]  /*08f0*/  ISETP.GT.U32.AND P0, PT, R10, 0x727fffff, PT ;  /* 0x727fffff0a00780c */ /* 0x000fc60003f04070 */
[----:B------:R-:W-:-:S04]  /*0900*/  FFMA R8, R9, R8, R0 ;  /* 0x0000000809087223 */ /* 0x000fc80000000000 */
[----:B------:R-:W-:-:S06]  /*0910*/  @P1 FADD R8, RZ, -R8 ;  /* 0x80000008ff081221 */ /* 0x000fcc0000000000 */
[----:B01----:R-:W-:Y:S05]  /*0920*/  @!P0 BRA `(.L_x_12) ;  /* 0x0000000000108947 */ /* 0x003fea0003800000 */
[----:B------:R-:W-:-:S07]  /*0930*/  MOV R13, 0x950 ;  /* 0x00000950000d7802 */ /* 0x000fce0000000f00 */
[----:B------:R-:W-:Y:S05]  /*0940*/  CALL.REL.NOINC `($__internal_1_$__cuda_sm20_sqrt_rn_f32_slowpath) ;  /* 0x0000000800307944 */ /* 0x000fea0003c00000 */
[----:B------:R-:W-:Y:S01]  /*0950*/  MOV R9, R12 ;  /* 0x0000000c00097202 */ /* 0x000fe20000000f00 */
[----:B------:R-:W-:Y:S06]  /*0960*/  BRA `(.L_x_13) ;  /* 0x0000000000107947 */ /* 0x000fec0003800000 */
.L_x_12:
[----:B------:R-:W-:Y:S01]  /*0970*/  FMUL.FTZ R9, R12, R11 ;  /* 0x0000000b0c097220 */ /* 0x000fe20000410000 */
[----:B------:R-:W-:-:S03]  /*0980*/  FMUL.FTZ R0, R11, 0.5 ;  /* 0x3f0000000b007820 */ /* 0x000fc60000410000 */
[----:B------:R-:W-:-:S04]  /*0990*/  FFMA R12, -R9, R9, R12 ;  /* 0x00000009090c7223 */ /* 0x000fc8000000010c */
[----:B------:R-:W-:-:S07]  /*09a0*/  FFMA R9, R12, R0, R9 ;  /* 0x000000000c097223 */ /* 0x000fce0000000009 */
.L_x_13:
[----:B------:R-:W-:Y:S05]  /*09b0*/  BSYNC.RECONVERGENT B0 ;  /* 0x0000000000007941 */ /* 0x000fea0003800200 */
.L_x_11:
[----:B------:R-:W-:Y:S01]  /*09c0*/  FMUL R0, R7, 0.5 ;  /* 0x3f00000007007820 */ /* 0x000fe20000400000 */
[----:B------:R-:W-:Y:S01]  /*09d0*/  BSSY.RECONVERGENT B0, `(.L_x_14) ;  /* 0x0000065000007945 */ /* 0x000fe20003800200 */
[----:B------:R-:W-:Y:S02]  /*09e0*/  FMUL R7, R8, R9 ;  /* 0x0000000908077220 */ /* 0x000fe40000400000 */
[C---:B------:R-:W-:Y:S01]  /*09f0*/  FMUL R10, R0.reuse, 0.63661974668502807617 ;  /* 0x3f22f983000a7820 */ /* 0x040fe20000400000 */
[----:B------:R-:W-:-:S03]  /*0a00*/  FSETP.GE.AND P0, PT, |R0|, 105615, PT ;  /* 0x47ce47800000780b */ /* 0x000fc60003f06200 */
        /* <DEDUP_REMOVED lines=10> */
[----:B------:R-:W0:Y:S01]  /*0ab0*/  LDC.64 R8, c[0x4][RZ] ;  /* 0x01000000ff087b82 */ /* 0x000e220000000a00 */
[----:B------:R-:W-:Y:S01]  /*0ac0*/  IMAD.SHL.U32 R10, R0, 0x100, RZ ;  /* 0x00000100000a7824 */ /* 0x000fe200078e00ff */
[----:B------:R-:W-:Y:S01]  /*0ad0*/  UMOV UR4, URZ ;  /* 0x000000ff00047c82 */ /* 0x000fe20008000000 */
[----:B------:R-:W-:Y:S02]  /*0ae0*/  IMAD.MOV.U32 R21, RZ, RZ, RZ ;  /* 0x000000ffff157224 */ /* 0x000fe400078e00ff */
[----:B------:R-:W-:Y:S01]  /*0af0*/  IMAD.MOV.U32 R23, RZ, RZ, RZ ;  /* 0x000000ffff177224 */ /* 0x000fe200078e00ff */
[----:B------:R-:W-:-:S07]  /*0b00*/  LOP3.LUT R25, R10, 0x80000000, RZ, 0xfc, !PT ;  /* 0x800000000a197812 */ /* 0x000fce00078efcff */
.L_x_16:
[----:B0-----:R-:W-:-:S06]  /*0b10*/  IMAD.WIDE.U32 R10, R23, 0x4, R8 ;  /* 0x00000004170a7825 */ /* 0x001fcc00078e0008 */
[----:B------:R-:W2:Y:S01]  /*0b20*/  LDG.E.CONSTANT R10, desc[UR6][R10.64] ;  /* 0x000000060a0a7981 */ /* 0x000ea2000c1e9900 */
[C---:B------:R-:W-:Y:S01]  /*0b30*/  SHF.L.U32 R20, R23.reuse, 0x2, RZ ;  /* 0x0000000217147819 */ /* 0x040fe200000006ff */
[----:B------:R-:W-:-:S03]  /*0b40*/  VIADD R23, R23, 0x1 ;  /* 0x0000000117177836 */ /* 0x000fc60000000000 */
[C---:B------:R-:W-:Y:S02]  /*0b50*/  ISETP.EQ.AND P0, PT, R20.reuse, RZ, PT ;  /* 0x000000ff1400720c */ /* 0x040fe40003f02270 */
[C---:B------:R-:W-:Y:S02]  /*0b60*/  ISETP.EQ.AND P5, PT, R20.reuse, 0x4, PT ;  /* 0x000000041400780c */ /* 0x040fe40003fa2270 */
[C---:B------:R-:W-:Y:S02]  /*0b70*/  ISETP.EQ.AND P4, PT, R20.reuse, 0x8, PT ;  /* 0x000000081400780c */ /* 0x040fe40003f82270 */
[C---:B------:R-:W-:Y:S02]  /*0b80*/  ISETP.EQ.AND P3, PT, R20.reuse, 0xc, PT ;  /* 0x0000000c1400780c */ /* 0x040fe40003f62270 */
[C---:B------:R-:W-:Y:S02]  /*0b90*/  ISETP.EQ.AND P2, PT, R20.reuse, 0x10, PT ;  /* 0x000000101400780c */ /* 0x040fe40003f42270 */
[----:B------:R-:W-:Y:S01]  /*0ba0*/  ISETP.EQ.AND P1, PT, R20, 0x14, PT ;  /* 0x000000141400780c */ /* 0x000fe20003f22270 */
[----:B--2---:R-:W-:-:S03]  /*0bb0*/  IMAD.WIDE.U32 R12, R10, R25, RZ ;  /* 0x000000190a0c7225 */ /* 0x004fc600078e00ff */
[----:B------:R-:W-:-:S04]  /*0bc0*/  IADD3 R12, P6, PT, R12, R21, RZ ;  /* 0x000000150c0c7210 */ /* 0x000fc80007fde0ff */
[----:B------:R-:W-:Y:S01]  /*0bd0*/  IADD3.X R21, PT, PT, R13, UR4, RZ, P6, !PT ;  /* 0x000000040d157c10 */ /* 0x000fe2000b7fe4ff */
[--C-:B------:R-:W-:Y:S01]  /*0be0*/  @P0 IMAD.MOV.U32 R6, RZ, RZ, R12.reuse ;  /* 0x000000ffff060224 */ /* 0x100fe200078e000c */
[----:B------:R-:W-:Y:S01]  /*0bf0*/  ISETP.NE.AND P6, PT, R23, 0x6, PT ;  /* 0x000000061700780c */ /* 0x000fe20003fc5270 */
[--C-:B------:R-:W-:Y:S01]  /*0c00*/  @P5 IMAD.MOV.U32 R16, RZ, RZ, R12.reuse ;  /* 0x000000ffff105224 */ /* 0x100fe200078e000c */
[----:B------:R-:W-:Y:S01]  /*0c10*/  @P3 MOV R18, R12 ;  /* 0x0000000c00123202 */ /* 0x000fe20000000f00 */
[--C-:B------:R-:W-:Y:S02]  /*0c20*/  @P4 IMAD.MOV.U32 R17, RZ, RZ, R12.reuse ;  /* 0x000000ffff114224 */ /* 0x100fe400078e000c */
[--C-:B------:R-:W-:Y:S02]  /*0c30*/  @P2 IMAD.MOV.U32 R19, RZ, RZ, R12.reuse ;  /* 0x000000ffff132224 */ /* 0x100fe400078e000c */
[----:B------:R-:W-:-:S06]  /*0c40*/  @P1 IMAD.MOV.U32 R15, RZ, RZ, R12 ;  /* 0x000000ffff0f1224 */ /* 0x000fcc00078e000c */
[----:B------:R-:W-:Y:S05]  /*0c50*/  @P6 BRA `(.L_x_16) ;  /* 0xfffffffc00ac6947 */ /* 0x000fea000383ffff */
        /* <DEDUP_REMOVED lines=18> */
[----:B------:R-:W-:Y:S01]  /*0d80*/  @P2 IMAD.MOV.U32 R9, RZ, RZ, R16 ;  /* 0x000000ffff092224 */ /* 0x000fe200078e0010 */
[----:B------:R-:W-:Y:S01]  /*0d90*/  @P1 MOV R9, R17 ;  /* 0x0000001100091202 */ /* 0x000fe20000000f00 */
[----:B------:R-:W-:Y:S02]  /*0da0*/  @P2 IMAD.MOV.U32 R12, RZ, RZ, R17 ;  /* 0x000000ffff0c2224 */ /* 0x000fe400078e0011 */
[----:B------:R-:W-:-:S02]  /*0db0*/  @P1 IMAD.MOV.U32 R12, RZ, RZ, R18 ;  /* 0x000000ffff0c1224 */ /* 0x000fc400078e0012 */
[----:B------:R-:W-:Y:S02]  /*0dc0*/  @P0 IMAD.MOV.U32 R9, RZ, RZ, R18 ;  /* 0x000000ffff090224 */ /* 0x000fe400078e0012 */
[--C-:B------:R-:W-:Y:S01]  /*0dd0*/  @P0 IMAD.MOV.U32 R12, RZ, RZ, R19.reuse ;  /* 0x000000ffff0c0224 */ /* 0x100fe200078e0013 */
[----:B------:R-:W-:Y:S01]  /*0de0*/  @P3 MOV R12, R15 ;  /* 0x0000000f000c3202 */ /* 0x000fe20000000f00 */
[----:B------:R-:W-:Y:S02]  /*0df0*/  @P3 IMAD.MOV.U32 R9, RZ, RZ, R19 ;  /* 0x000000ffff093224 */ /* 0x000fe400078e0013 */
[----:B------:R-:W-:Y:S02]  /*0e00*/  @P5 IMAD.MOV.U32 R9, RZ, RZ, R15 ;  /* 0x000000ffff095224 */ /* 0x000fe400078e000f */
[--C-:B------:R-:W-:Y:S02]  /*0e10*/  @P5 IMAD.MOV.U32 R12, RZ, RZ, R21.reuse ;  /* 0x000000ffff0c5224 */ /* 0x100fe400078e0015 */
[----:B------:R-:W-:Y:S01]  /*0e20*/  @P4 IMAD.MOV.U32 R9, RZ, RZ, R21 ;  /* 0x000000ffff094224 */ /* 0x000fe200078e0015 */
[----:B------:R-:W-:Y:S06]  /*0e30*/  @!P6 BRA `(.L_x_18) ;  /* 0x00000000002ce947 */ /* 0x000fec0003800000 */
[----:B------:R-:W-:Y:S01]  /*0e40*/  @P2 IMAD.MOV.U32 R10, RZ, RZ, R6 ;  /* 0x000000ffff0a2224 */ /* 0x000fe200078e0006 */
[----:B------:R-:W-:Y:S01]  /*0e50*/  @P1 MOV R10, R16 ;  /* 0x00000010000a1202 */ /* 0x000fe20000000f00 */
[----:B------:R-:W-:Y:S01]  /*0e60*/  @P0 IMAD.MOV.U32 R10, RZ, RZ, R17 ;  /* 0x000000ffff0a0224 */ /* 0x000fe200078e0011 */
[----:B------:R-:W-:Y:S01]  /*0e70*/  ISETP.EQ.AND P0, PT, R11, 0x8, PT ;  /* 0x000000080b00780c */ /* 0x000fe20003f02270 */
[----:B------:R-:W-:Y:S01]  /*0e80*/  @P3 IMAD.MOV.U32 R10, RZ, RZ, R18 ;  /* 0x000000ffff0a3224 */ /* 0x000fe200078e0012 */
[----:B------:R-:W-:Y:S01]  /*0e90*/  LOP3.LUT R8, R8, 0x1f, RZ, 0xc0, !PT ;  /* 0x0000001f08087812 */ /* 0x000fe200078ec0ff */
[----:B------:R-:W-:Y:S02]  /*0ea0*/  @P5 IMAD.MOV.U32 R10, RZ, RZ, R19 ;  /* 0x000000ffff0a5224 */ /* 0x000fe400078e0013 */
[----:B------:R-:W-:Y:S01]  /*0eb0*/  @P4 IMAD.MOV.U32 R10, RZ, RZ, R15 ;  /* 0x000000ffff0a4224 */ /* 0x000fe200078e000f */
[----:B------:R-:W-:-:S07]  /*0ec0*/  SHF.L.W.U32.HI R12, R9, R8, R12 ;  /* 0x00000008090c7219 */ /* 0x000fce0000010e0c */
[----:B------:R-:W-:-:S04]  /*0ed0*/  @P0 MOV R10, R21 ;  /* 0x00000015000a0202 */ /* 0x000fc80000000f00 */
[----:B------:R-:W-:-:S07]  /*0ee0*/  SHF.L.W.U32.HI R9, R10, R8, R9 ;  /* 0x000000080a097219 */ /* 0x000fce0000010e09 */
.L_x_18:
[----:B------:R-:W-:Y:S05]  /*0ef0*/  BSYNC.RECONVERGENT B1 ;  /* 0x0000000000017941 */ /* 0x000fea0003800200 */
.L_x_17:
[C---:B------:R-:W-:Y:S01]  /*0f00*/  SHF.L.W.U32.HI R13, R9.reuse, 0x2, R12 ;  /* 0x00000002090d7819 */ /* 0x040fe20000010e0c */
[----:B------:R-:W-:Y:S01]  /*0f10*/  IMAD.SHL.U32 R9, R9, 0x4, RZ ;  /* 0x0000000409097824 */ /* 0x000fe200078e00ff */
[----:B------:R-:W-:Y:S01]  /*0f20*/  UMOV UR4, 0x54442d19 ;  /* 0x54442d1900047882 */ /* 0x000fe20000000000 */
[----:B------:R-:W-:Y:S01]  /*0f30*/  UMOV UR5, 0x3bf921fb ;  /* 0x3bf921fb00057882 */ /* 0x000fe20000000000 */
[----:B------:R-:W-:Y:S02]  /*0f40*/  SHF.R.S32.HI R10, RZ, 0x1f, R13 ;  /* 0x0000001fff0a7819 */ /* 0x000fe4000001140d */
[----:B------:R-:W-:Y:S02]  /*0f50*/  ISETP.GE.AND P0, PT, R0, RZ, PT ;  /* 0x000000ff0000720c */ /* 0x000fe40003f06270 */
[C---:B------:R-:W-:Y:S02]  /*0f60*/  LOP3.LUT R8, R10.reuse, R9, RZ, 0x3c, !PT ;  /* 0x000000090a087212 */ /* 0x040fe400078e3cff */
[----:B------:R-:W-:-:S02]  /*0f70*/  LOP3.LUT R9, R10, R13, RZ, 0x3c, !PT ;  /* 0x0000000d0a097212 */ /* 0x000fc400078e3cff */
[----:B------:R-:W-:Y:S02]  /*0f80*/  SHF.R.U32.HI R12, RZ, 0x1e, R12 ;  /* 0x0000001eff0c7819 */ /* 0x000fe4000001160c */
[C---:B------:R-:W-:Y:S02]  /*0f90*/  LOP3.LUT R0, R13.reuse, R0, RZ, 0x3c, !PT ;  /* 0x000000000d007212 */ /* 0x040fe400078e3cff */
[----:B------:R-:W0:Y:S01]  /*0fa0*/  I2F.F64.S64 R8, R8 ;  /* 0x0000000800087312 */ /* 0x000e220000301c00 */
[----:B------:R-:W-:Y:S02]  /*0fb0*/  LEA.HI R13, R13, R12, RZ, 0x1 ;  /* 0x0000000c0d0d7211 */ /* 0x000fe400078f08ff */
[----:B------:R-:W-:-:S03]  /*0fc0*/  ISETP.GE.AND P1, PT, R0, RZ, PT ;  /* 0x000000ff0000720c */ /* 0x000fc60003f26270 */
[----:B------:R-:W-:-:S04]  /*0fd0*/  IMAD.MOV R0, RZ, RZ, -R13 ;  /* 0x000000ffff007224 */ /* 0x000fc800078e0a0d */
[----:B------:R-:W-:Y:S01]  /*0fe0*/  @!P0 IMAD.MOV.U32 R13, RZ, RZ, R0 ;  /* 0x000000ffff0d8224 */ /* 0x000fe200078e0000 */
[----:B0-----:R-:W-:-:S10]  /*0ff0*/  DMUL R10, R8, UR4 ;  /* 0x00000004080a7c28 */ /* 0x001fd40008000000 */
[----:B------:R-:W0:Y:S02]  /*1000*/  F2F.F32.F64 R10, R10 ;  /* 0x0000000a000a7310 */ /* 0x000e240000301000 */
[----:B0-----:R-:W-:-:S07]  /*1010*/  FSEL R12, -R10, R10, !P1 ;  /* 0x0000000a0a0c7208 */ /* 0x001fce0004800100 */
.L_x_15:
[----:B------:R-:W-:Y:S05]  /*1020*/  BSYNC.RECONVERGENT B0 ;  /* 0x0000000000007941 */ /* 0x000fea0003800200 */
.L_x_14:
[----:B------:R-:W-:Y:S02]  /*1030*/  IMAD.MOV.U32 R0, RZ, RZ, 0x37cbac00 ;  /* 0x37cbac00ff007424 */ /* 0x000fe400078e00ff */
[----:B------:R-:W-:Y:S01]  /*1040*/  FMUL R9, R12, R12 ;  /* 0x0000000c0c097220 */ /* 0x000fe20000400000 */
[----:B------:R-:W-:Y:S01]  /*1050*/  LOP3.LUT R8, R13, 0x1, RZ, 0xc0, !PT ;  /* 0x000000010d087812 */ /* 0x000fe200078ec0ff */
[----:B------:R-:W0:Y:S01]  /*1060*/  LDCU.64 UR4, c[0x0][0x388] ;  /* 0x00007100ff0477ac */ /* 0x000e220008000a00 */
[----:B------:R-:W-:Y:S02]  /*1070*/  IMAD.MOV.U32 R11, RZ, RZ, 0x3effffff ;  /* 0x3effffffff0b7424 */ /* 0x000fe400078e00ff */
[----:B------:R-:W-:Y:S01]  /*1080*/  FFMA R0, R9, R0, -0.0013887860113754868507 ;  /* 0xbab607ed09007423 */ /* 0x000fe20000000000 */
[----:B------:R-:W-:Y:S01]  /*1090*/  ISETP.NE.U32.AND P0, PT, R8, 0x1, PT ;  /* 0x000000010800780c */ /* 0x000fe20003f05070 */
[----:B------:R-:W-:Y:S01]  /*10a0*/  VIADD R13, R13, 0x1 ;  /* 0x000000010d0d7836 */ /* 0x000fe20000000000 */
[----:B------:R-:W-:Y:S01]  /*10b0*/  MOV R8, 0x3d2aaabb ;  /* 0x3d2aaabb00087802 */ /* 0x000fe20000000f00 */
[----:B------:R-:W1:Y:S01]  /*10c0*/  LDCU.64 UR8, c[0x0][0x390] ;  /* 0x00007200ff0877ac */ /* 0x000e620008000a00 */
[----:B------:R-:W-:-:S02]  /*10d0*/  FSEL R0, R0, -0.00019574658654164522886, P0 ;  /* 0xb94d415300007808 */ /* 0x000fc40000000000 */
[----:B------:R-:W-:Y:S02]  /*10e0*/  FSEL R8, R8, 0.0083327032625675201416, P0 ;  /* 0x3c0885e408087808 */ /* 0x000fe40000000000 */
[----:B------:R-:W-:Y:S02]  /*10f0*/  FSEL R11, -R11, -0.16666662693023681641, P0 ;  /* 0xbe2aaaa80b0b7808 */ /* 0x000fe40000000100 */
[----:B------:R-:W-:Y:S01]  /*1100*/  LOP3.LUT P1, RZ, R13, 0x2, RZ, 0xc0, !PT ;  /* 0x000000020dff7812 */ /* 0x000fe2000782c0ff */
[----:B------:R-:W-:Y:S01]  /*1110*/  FFMA R8, R9, R0, R8 ;  /* 0x0000000009087223 */ /* 0x000fe20000000008 */
[----:B------:R-:W-:-:S03]  /*1120*/  FSEL R0, R12, 1, !P0 ;  /* 0x3f8000000c007808 */ /* 0x000fc60004000000 */
[C---:B------:R-:W-:Y:S02]  /*1130*/  FFMA R8, R9.reuse, R8, R11 ;  /* 0x0000000809087223 */ /* 0x040fe4000000000b */
[----:B------:R-:W-:-:S04]  /*1140*/  FFMA R9, R9, R0, RZ ;  /* 0x0000000009097223 */ /* 0x000fc800000000ff */
[----:B------:R-:W-:Y:S01]  /*1150*/  FFMA R0, R9, R8, R0 ;  /* 0x0000000809007223 */ /* 0x000fe20000000000 */
[----:B0-----:R-:W-:-:S03]  /*1160*/  IADD3 R8, P0, PT, R4, UR4, RZ ;  /* 0x0000000404087c10 */ /* 0x001fc6000ff1e0ff */
[----:B------:R-:W-:Y:S01]  /*1170*/  @P1 FADD R0, RZ, -R0 ;  /* 0x80000000ff001221 */ /* 0x000fe20000000000 */
[----:B------:R-:W-:Y:S02]  /*1180*/  IADD3.X R9, PT, PT, R14, UR5, RZ, P0, !PT ;  /* 0x000000050e097c10 */ /* 0x000fe400087fe4ff */
[----:B------:R-:W-:Y:S01]  /*1190*/  IADD3 R2, P0, PT, R5, R2, RZ ;  /* 0x0000000205027210 */ /* 0x000fe20007f1e0ff */
[----:B------:R-:W-:-:S04]  /*11a0*/  FADD R7, R7, R0 ;  /* 0x0000000007077221 */ /* 0x000fc80000000000 */
[----:B------:R-:W-:Y:S01]  /*11b0*/  IMAD.X R3, RZ, RZ, R3, P0 ;  /* 0x000000ffff037224 */ /* 0x000fe200000e0603 */
[----:B------:R0:W-:Y:S01]  /*11c0*/  STG.E desc[UR6][R8.64], R7 ;  /* 0x0000000708007986 */ /* 0x0001e2000c101906 */
[----:B-1----:R-:W-:-:S04]  /*11d0*/  ISETP.GE.U32.AND P0, PT, R2, UR8, PT ;  /* 0x0000000802007c0c */ /* 0x002fc8000bf06070 */
[----:B------:R-:W-:-:S13]  /*11e0*/  ISETP.GE.U32.AND.EX P0, PT, R3, UR9, PT, P0 ;  /* 0x0000000903007c0c */ /* 0x000fda000bf06100 */
[----:B0-----:R-:W-:Y:S05]  /*11f0*/  @!P0 BRA `(.L_x_19) ;  /* 0xffffffec00b48947 */ /* 0x001fea000383ffff */
[----:B------:R-:W-:Y:S05]  /*1200*/  EXIT ;  /* 0x000000000000794d */ /* 0x000fea0003800000 */
        .weak           $__internal_1_$__cuda_sm20_sqrt_rn_f32_slowpath
        .type           $__internal_1_$__cuda_sm20_sqrt_rn_f32_slowpath,@function
        .size           $__internal_1_$__cuda_sm20_sqrt_rn_f32_slowpath,(.L_x_44 - $__internal_1_$__cuda_sm20_sqrt_rn_f32_slowpath)
$__internal_1_$__cuda_sm20_sqrt_rn_f32_slowpath:
[----:B------:R-:W-:-:S13]  /*1210*/  LOP3.LUT P0, RZ, R12, 0x7fffffff, RZ, 0xc0, !PT ;  /* 0x7fffffff0cff7812 */ /* 0x000fda000780c0ff */
[----:B------:R-:W-:Y:S05]  /*1220*/  @!P0 BRA `(.L_x_20) ;  /* 0x0000000000448947 */ /* 0x000fea0003800000 */
        /* <DEDUP_REMOVED lines=8> */
[----:B------:R-:W-:Y:S01]  /*12b0*/  @P0 FFMA R9, R0, 1.84467440737095516160e+19, RZ ;  /* 0x5f80000000090823 */ /* 0x000fe200000000ff */
[----:B------:R-:W-:-:S03]  /*12c0*/  @!P0 IMAD.MOV.U32 R12, RZ, RZ, R0 ;  /* 0x000000ffff0c8224 */ /* 0x000fc600078e0000 */
[----:B------:R-:W0:Y:S02]  /*12d0*/  @P0 MUFU.RSQ R10, R9 ;  /* 0x00000009000a0308 */ /* 0x000e240000001400 */
[----:B0-----:R-:W-:Y:S01]  /*12e0*/  @P0 FMUL.FTZ R20, R9, R10 ;  /* 0x0000000a09140220 */ /* 0x001fe20000410000 */
[----:B------:R-:W-:-:S03]  /*12f0*/  @P0 FMUL.FTZ R10, R10, 0.5 ;  /* 0x3f0000000a0a0820 */ /* 0x000fc60000410000 */
[----:B------:R-:W-:-:S04]  /*1300*/  @P0 FADD.FTZ R11, -R20, -RZ ;  /* 0x800000ff140b0221 */ /* 0x000fc80000010100 */
[----:B------:R-:W-:-:S04]  /*1310*/  @P0 FFMA R11, R20, R11, R9 ;  /* 0x0000000b140b0223 */ /* 0x000fc80000000009 */
[----:B------:R-:W-:-:S04]  /*1320*/  @P0 FFMA R10, R11, R10, R20 ;  /* 0x0000000a0b0a0223 */ /* 0x000fc80000000014 */
[----:B------:R-:W-:-:S07]  /*1330*/  @P0 FMUL.FTZ R12, R10, 2.3283064365386962891e-10 ;  /* 0x2f8000000a0c0820 */ /* 0x000fce0000410000 */
.L_x_20:
[----:B------:R-:W-:Y:S02]  /*1340*/  IMAD.MOV.U32 R10, RZ, RZ, R13 ;  /* 0x000000ffff0a7224 */ /* 0x000fe400078e000d */
[----:B------:R-:W-:-:S04]  /*1350*/  IMAD.MOV.U32 R11, RZ, RZ, 0x0 ;  /* 0x00000000ff0b7424 */ /* 0x000fc800078e00ff */
[----:B------:R-:W-:Y:S05]  /*1360*/  RET.REL.NODEC R10 `(_Z12compute_fp32PKfPfm) ;  /* 0xffffffec0a247950 */ /* 0x000fea0003c3ffff */
.L_x_21:
        /* <DEDUP_REMOVED lines=9> */
.L_x_44:


//--------------------- .text._Z12compute_fp64PKdPdm --------------------------
	.section	.text._Z12compute_fp64PKdPdm,"ax",@progbits
	.align	128
        .global         _Z12compute_fp64PKdPdm
        .type           _Z12compute_fp64PKdPdm,@function
        .size           _Z12compute_fp64PKdPdm,(.L_x_46 - _Z12compute_fp64PKdPdm)
        .other          _Z12compute_fp64PKdPdm,@"STO_CUDA_ENTRY STV_DEFAULT"
_Z12compute_fp64PKdPdm:
.text._Z12compute_fp64PKdPdm:
[----:B------:R-:W0:Y:S01]  /*0000*/  LDC R1, c[0x0][0x37c] ;  /* 0x0000df00ff017b82 */ /* 0x000e220000000800 */
[----:B------:R-:W1:Y:S07]  /*0010*/  S2R R3, SR_TID.X ;  /* 0x0000000000037919 */ /* 0x000e6e0000002100 */
[----:B------:R-:W1:Y:S01]  /*0020*/  S2UR UR4, SR_CTAID.X ;  /* 0x00000000000479c3 */ /* 0x000e620000002500 */
[----:B------:R-:W2:Y:S01]  /*0030*/  LDCU.64 UR6, c[0x0][0x390] ;  /* 0x00007200ff0677ac */ /* 0x000ea20008000a00 */
[----:B0-----:R-:W-:-:S06]  /*0040*/  VIADD R1, R1, 0xffffffd8 ;  /* 0xffffffd801017836 */ /* 0x001fcc0000000000 */
[----:B------:R-:W1:Y:S02]  /*0050*/  LDC R0, c[0x0][0x360] ;  /* 0x0000d800ff007b82 */ /* 0x000e640000000800 */
[----:B-1----:R-:W-:-:S05]  /*0060*/  IMAD R3, R0, UR4, R3 ;  /* 0x0000000400037c24 */ /* 0x002fca000f8e0203 */
[----:B--2---:R-:W-:-:S04]  /*0070*/  ISETP.GE.U32.AND P0, PT, R3, UR6, PT ;  /* 0x0000000603007c0c */ /* 0x004fc8000bf06070 */
[----:B------:R-:W-:-:S13]  /*0080*/  ISETP.GE.U32.AND.EX P0, PT, RZ, UR7, PT, P0 ;  /* 0x00000007ff007c0c */ /* 0x000fda000bf06100 */
[----:B------:R-:W-:Y:S05]  /*0090*/  @P0 EXIT ;  /* 0x000000000000094d */ /* 0x000fea0003800000 */
[----:B------:R-:W0:Y:S01]  /*00a0*/  LDCU UR4, c[0x0][0x370] ;  /* 0x00006e00ff0477ac */ /* 0x000e220008000800 */
[----:B------:R-:W-:Y:S01]  /*00b0*/  IMAD.MOV.U32 R2, RZ, RZ, RZ ;  /* 0x000000ffff027224 */ /* 0x000fe200078e00ff */
[----:B------:R-:W1:Y:S01]  /*00c0*/  LDCU.64 UR6, c[0x0][0x358] ;  /* 0x00006b00ff0677ac */ /* 0x000e620008000a00 */
[----:B------:R-:W2:Y:S01]  /*00d0*/  LDCU.64 UR10, c[0x4][0x10] ;  /* 0x01000200ff0a77ac */ /* 0x000ea20008000a00 */
[----:B------:R-:W3:Y:S01]  /*00e0*/  LDCU.64 UR14, c[0x0][0x390] ;  /* 0x00007200ff0e77ac */ /* 0x000ee20008000a00 */
[----:B------:R-:W4:Y:S01]  /*00f0*/  LDCU.64 UR8, c[0x0][0x380] ;  /* 0x00007000ff0877ac */ /* 0x000f220008000a00 */
[----:B0-----:R-:W-:Y:S01]  /*0100*/  IMAD R0, R0, UR4, RZ ;  /* 0x0000000400007c24 */ /* 0x001fe2000f8e02ff */
[----:B------:R-:W0:Y:S06]  /*0110*/  LDCU.64 UR12, c[0x0][0x388] ;  /* 0x00007100ff0c77ac */ /* 0x000e2c0008000a00 */
.L_x_30:
[----:B----4-:R-:W-:-:S04]  /*0120*/  LEA R16, P0, R3, UR8, 0x3 ;  /* 0x0000000803107c11 */ /* 0x010fc8000f8018ff */
[----:B------:R-:W-:-:S06]  /*0130*/  LEA.HI.X R17, R3, UR9, R2, 0x3, P0 ;  /* 0x0000000903117c11 */ /* 0x000fcc00080f1c02 */
[----:B-1----:R-:W4:Y:S01]  /*0140*/  LDG.E.64.CONSTANT R16, desc[UR6][R16.64] ;  /* 0x0000000610107981 */ /* 0x002f22000c1e9b00 */
[----:B------:R-:W-:Y:S01]  /*0150*/  BSSY.RECONVERGENT B0, `(.L_x_22) ;  /* 0x000001d000007945 */ /* 0x000fe20003800200 */
[C---:B----4-:R-:W-:Y:S02]  /*0160*/  DSETP.NEU.AND P0, PT, |R16|.reuse, +INF , PT ;  /* 0x7ff000001000742a */ /* 0x050fe40003f0d200 */
[----:B------:R-:W-:-:S12]  /*0170*/  DFMA R18, R16, R16, 1 ;  /* 0x3ff000001012742b */ /* 0x000fd80000000010 */
[----:B------:R-:W-:Y:S01]  /*0180*/  @!P0 DMUL R20, RZ, R16 ;  /* 0x00000010ff148228 */ /* 0x000fe20000000000 */
[----:B------:R-:W-:Y:S01]  /*0190*/  @!P0 IMAD.MOV.U32 R26, RZ, RZ, RZ ;  /* 0x000000ffff1a8224 */ /* 0x000fe200078e00ff */
[----:B------:R-:W-:Y:S09]  /*01a0*/  @!P0 BRA `(.L_x_23) ;  /* 0x00000000005c8947 */ /* 0x000ff20003800000 */
[----:B------:R-:W-:Y:S01]  /*01b0*/  UMOV UR4, 0x6dc9c883 ;  /* 0x6dc9c88300047882 */ /* 0x000fe20000000000 */
[----:B------:R-:W-:Y:S01]  /*01c0*/  UMOV UR5, 0x3fe45f30 ;  /* 0x3fe45f3000057882 */ /* 0x000fe20000000000 */
[C---:B------:R-:W-:Y:S02]  /*01d0*/  DSETP.GE.AND P0, PT, |R16|.reuse, 2.14748364800000000000e+09, PT ;  /* 0x41e000001000742a */ /* 0x040fe40003f06200 */
[----:B------:R-:W-:Y:S01]  /*01e0*/  DMUL R26, R16, UR4 ;  /* 0x00000004101a7c28 */ /* 0x000fe20008000000 */
[----:B------:R-:W-:Y:S01]  /*01f0*/  UMOV UR4, 0x54442d18 ;  /* 0x54442d1800047882 */ /* 0x000fe20000000000 */
[----:B------:R-:W-:-:S08]  /*0200*/  UMOV UR5, 0x3ff921fb ;  /* 0x3ff921fb00057882 */ /* 0x000fd00000000000 */
[----:B------:R-:W1:Y:S08]  /*0210*/  F2I.F64 R26, R26 ;  /* 0x0000001a001a7311 */ /* 0x000e700000301100 */
[----:B-1----:R-:W1:Y:S02]  /*0220*/  I2F.F64 R20, R26 ;  /* 0x0000001a00147312 */ /* 0x002e640000201c00 */
[----:B-1----:R-:W-:Y:S01]  /*0230*/  DFMA R4, R20, -UR4, R16 ;  /* 0x8000000414047c2b */ /* 0x002fe20008000010 */
[----:B------:R-:W-:Y:S01]  /*0240*/  UMOV UR4, 0x33145c00 ;  /* 0x33145c0000047882 */ /* 0x000fe20000000000 */
[----:B------:R-:W-:-:S06]  /*0250*/  UMOV UR5, 0x3c91a626 ;  /* 0x3c91a62600057882 */ /* 0x000fcc0000000000 */
[----:B------:R-:W-:Y:S01]  /*0260*/  DFMA R4, R20, -UR4, R4 ;  /* 0x8000000414047c2b */ /* 0x000fe20008000004 */
[----:B------:R-:W-:Y:S01]  /*0270*/  UMOV UR4, 0x252049c0 ;  /* 0x252049c000047882 */ /* 0x000fe20000000000 */
[----:B------:R-:W-:-:S06]  /*0280*/  UMOV UR5, 0x397b839a ;  /* 0x397b839a00057882 */ /* 0x000fcc0000000000 */
[----:B------:R-:W-:Y:S01]  /*0290*/  DFMA R20, R20, -UR4, R4 ;  /* 0x8000000414147c2b */ /* 0x000fe20008000004 */
[----:B------:R-:W-:Y:S10]  /*02a0*/  @!P0 BRA `(.L_x_23) ;  /* 0x00000000001c8947 */ /* 0x000ff40003800000 */
[----:B------:R-:W-:Y:S01]  /*02b0*/  IMAD.MOV.U32 R4, RZ, RZ, R16 ;  /* 0x000000ffff047224 */ /* 0x000fe200078e0010 */
[----:B------:R-:W-:Y:S01]  /*02c0*/  MOV R14, 0x2f0 ;  /* 0x000002f0000e7802 */ /* 0x000fe20000000f00 */
[----:B------:R-:W-:-:S07]  /*02d0*/  IMAD.MOV.U32 R21, RZ, RZ, R17 ;  /* 0x000000ffff157224 */ /* 0x000fce00078e0011 */
[----:B0-23--:R-:W-:Y:S05]  /*02e0*/  CALL.REL.NOINC `($_Z12compute_fp64PKdPdm$__internal_trig_reduction_slowpathd) ;  /* 0x0000000800a47944 */ /* 0x00dfea0003c00000 */
[----:B------:R-:W-:Y:S02]  /*02f0*/  IMAD.MOV.U32 R26, RZ, RZ, R4 ;  /* 0x000000ffff1a7224 */ /* 0x000fe400078e0004 */
[----:B------:R-:W-:Y:S02]  /*0300*/  IMAD.MOV.U32 R20, RZ, RZ, R8 ;  /* 0x000000ffff147224 */ /* 0x000fe400078e0008 */
[----:B------:R-:W-:-:S07]  /*0310*/  IMAD.MOV.U32 R21, RZ, RZ, R9 ;  /* 0x000000ffff157224 */ /* 0x000fce00078e0009 */
.L_x_23:
[----:B0-23--:R-:W-:Y:S05]  /*0320*/  BSYNC.RECONVERGENT B0 ;  /* 0x0000000000007941 */ /* 0x00dfea0003800200 */
.L_x_22:
[----:B------:R-:W-:-:S05]  /*0330*/  IMAD.SHL.U32 R4, R26, 0x40, RZ ;  /* 0x000000401a047824 */ /* 0x000fca00078e00ff */
[----:B------:R-:W-:-:S04]  /*0340*/  LOP3.LUT R4, R4, 0x40, RZ, 0xc0, !PT ;  /* 0x0000004004047812 */ /* 0x000fc800078ec0ff */
[----:B------:R-:W-:-:S05]  /*0350*/  IADD3 R28, P0, PT, R4, UR10, RZ ;  /* 0x0000000a041c7c10 */ /* 0x000fca000ff1e0ff */
[----:B------:R-:W-:-:S05]  /*0360*/  IMAD.X R29, RZ, RZ, UR11, P0 ;  /* 0x0000000bff1d7e24 */ /* 0x000fca00080e06ff */
[----:B------:R-:W2:Y:S04]  /*0370*/  LDG.E.128.CONSTANT R4, desc[UR6][R28.64] ;  /* 0x000000061c047981 */ /* 0x000ea8000c1e9d00 */
[----:B------:R-:W3:Y:S04]  /*0380*/  LDG.E.128.CONSTANT R8, desc[UR6][R28.64+0x10] ;  /* 0x000010061c087981 */ /* 0x000ee8000c1e9d00 */
[----:B------:R-:W4:Y:S01]  /*0390*/  LDG.E.128.CONSTANT R12, desc[UR6][R28.64+0x20] ;  /* 0x000020061c0c7981 */ /* 0x000f22000c1e9d00 */
[----:B------:R-:W-:Y:S01]  /*03a0*/  LOP3.LUT R22, R26, 0x1, RZ, 0xc0, !PT ;  /* 0x000000011a167812 */ /* 0x000fe200078ec0ff */
[----:B------:R-:W-:Y:S01]  /*03b0*/  IMAD.MOV.U32 R23, RZ, RZ, 0x3da8ff83 ;  /* 0x3da8ff83ff177424 */ /* 0x000fe200078e00ff */
[----:B------:R-:W-:Y:S01]  /*03c0*/  DMUL R24, R20, R20 ;  /* 0x0000001414187228 */ /* 0x000fe20000000000 */
[----:B------:R-:W-:Y:S01]  /*03d0*/  BSSY.RECONVERGENT B0, `(.L_x_24) ;  /* 0x0000027000007945 */ /* 0x000fe20003800200 */
[----:B------:R-:W-:Y:S01]  /*03e0*/  ISETP.NE.U32.AND P0, PT, R22, 0x1, PT ;  /* 0x000000011600780c */ /* 0x000fe20003f05070 */
[----:B------:R-:W-:-:S03]  /*03f0*/  IMAD.MOV.U32 R22, RZ, RZ, 0x20fd8164 ;  /* 0x20fd8164ff167424 */ /* 0x000fc600078e00ff */
[----:B------:R-:W-:Y:S02]  /*0400*/  FSEL R23, -R23, 0.11223486810922622681, !P0 ;  /* 0x3de5db6517177808 */ /* 0x000fe40004000100 */
[----:B------:R-:W-:-:S06]  /*0410*/  FSEL R22, R22, -8.06006814911005101289e+34, !P0 ;  /* 0xf9785eba16167808 */ /* 0x000fcc0004000000 */
[----:B--2---:R-:W-:-:S08]  /*0420*/  DFMA R4, R24, R22, R4 ;  /* 0x000000161804722b */ /* 0x004fd00000000004 */
[----:B------:R-:W-:Y:S02]  /*0430*/  DFMA R6, R24, R4, R6 ;  /* 0x000000041806722b */ /* 0x000fe40000000006 */
[----:B------:R-:W0:Y:S01]  /*0440*/  MUFU.RSQ64H R5, R19 ;  /* 0x0000001300057308 */ /* 0x000e220000001c00 */
[----:B------:R-:W-:-:S05]  /*0450*/  VIADD R4, R19, 0xfcb00000 ;  /* 0xfcb0000013047836 */ /* 0x000fca0000000000 */
[----:B---3--:R-:W-:Y:S01]  /*0460*/  DFMA R6, R24, R6, R8 ;  /* 0x000000061806722b */ /* 0x008fe20000000008 */
[----:B------:R-:W-:Y:S01]  /*0470*/  ISETP.GE.U32.AND P1, PT, R4, 0x7ca00000, PT ;  /* 0x7ca000000400780c */ /* 0x000fe20003f26070 */
[----:B------:R-:W-:Y:S02]  /*0480*/  IMAD.MOV.U32 R8, RZ, RZ, 0x0 ;  /* 0x00000000ff087424 */ /* 0x000fe400078e00ff */
[----:B------:R-:W-:-:S04]  /*0490*/  IMAD.MOV.U32 R9, RZ, RZ, 0x3fd80000 ;  /* 0x3fd80000ff097424 */ /* 0x000fc800078e00ff */
[----:B------:R-:W-:Y:S02]  /*04a0*/  DFMA R10, R24, R6, R10 ;  /* 0x00000006180a722b */ /* 0x000fe4000000000a */
[----:B0-----:R-:W-:-:S06]  /*04b0*/  DMUL R6, R4, R4 ;  /* 0x0000000404067228 */ /* 0x001fcc0000000000 */
[----:B----4-:R-:W-:Y:S02]  /*04c0*/  DFMA R12, R24, R10, R12 ;  /* 0x0000000a180c722b */ /* 0x010fe4000000000c */
[----:B------:R-:W-:-:S06]  /*04d0*/  DFMA R6, R18, -R6, 1 ;  /* 0x3ff000001206742b */ /* 0x000fcc0000000806 */
[----:B------:R-:W-:Y:S02]  /*04e0*/  DFMA R12, R24, R12, R14 ;  /* 0x0000000c180c722b */ /* 0x000fe4000000000e */
[----:B------:R-:W-:Y:S02]  /*04f0*/  DFMA R8, R6, R8, 0.5 ;  /* 0x3fe000000608742b */ /* 0x000fe40000000008 */
[----:B------:R-:W-:-:S04]  /*0500*/  DMUL R6, R4, R6 ;  /* 0x0000000604067228 */ /* 0x000fc80000000000 */
[----:B------:R-:W-:Y:S02]  /*0510*/  DFMA R20, R12, R20, R20 ;  /* 0x000000140c14722b */ /* 0x000fe40000000014 */
[----:B------:R-:W-:Y:S02]  /*0520*/  DFMA R24, R24, R12, 1 ;  /* 0x3ff000001818742b */ /* 0x000fe4000000000c */
[----:B------:R-:W-:-:S08]  /*0530*/  DFMA R6, R8, R6, R4 ;  /* 0x000000060806722b */ /* 0x000fd00000000004 */
[----:B------:R-:W-:Y:S01]  /*0540*/  FSEL R22, R24, R20, !P0 ;  /* 0x0000001418167208 */ /* 0x000fe20004000000 */
[----:B------:R-:W-:Y:S01]  /*0550*/  DMUL R12, R18, R6 ;  /* 0x00000006120c7228 */ /* 0x000fe20000000000 */
[----:B------:R-:W-:Y:S01]  /*0560*/  FSEL R23, R25, R21, !P0 ;  /* 0x0000001519177208 */ /* 0x000fe20004000000 */
[----:B------:R-:W-:Y:S01]  /*0570*/  VIADD R15, R7, 0xfff00000 ;  /* 0xfff00000070f7836 */ /* 0x000fe20000000000 */
[----:B------:R-:W-:Y:S01]  /*0580*/  LOP3.LUT P0, RZ, R26, 0x2, RZ, 0xc0, !PT ;  /* 0x000000021aff7812 */ /* 0x000fe2000780c0ff */
[----:B------:R-:W-:-:S03]  /*0590*/  IMAD.MOV.U32 R14, RZ, RZ, R6 ;  /* 0x000000ffff0e7224 */ /* 0x000fc600078e0006 */
[----:B------:R-:W-:Y:S02]  /*05a0*/  DADD R8, RZ, -R22 ;  /* 0x00000000ff087229 */ /* 0x000fe40000000816 */
[----:B------:R-:W-:-:S08]  /*05b0*/  DFMA R10, R12, -R12, R18 ;  /* 0x8000000c0c0a722b */ /* 0x000fd00000000012 */
[----:B------:R-:W-:Y:S01]  /*05c0*/  DFMA R20, R10, R14, R12 ;  /* 0x0000000e0a14722b */ /* 0x000fe2000000000c */
[----:B------:R-:W-:Y:S02]  /*05d0*/  FSEL R8, R22, R8, !P0 ;  /* 0x0000000816087208 */ /* 0x000fe40004000000 */
[----:B------:R-:W-:Y:S01]  /*05e0*/  FSEL R9, R23, R9, !P0 ;  /* 0x0000000917097208 */ /* 0x000fe20004000000 */
[----:B------:R-:W-:Y:S07]  /*05f0*/  @!P1 BRA `(.L_x_25) ;  /* 0x0000000000109947 */ /* 0x000fee0003800000 */
[----:B------:R-:W-:-:S07]  /*0600*/  MOV R20, 0x620 ;  /* 0x0000062000147802 */ /* 0x000fce0000000f00 */
[----:B------:R-:W-:Y:S05]  /*0610*/  CALL.REL.NOINC `($__internal_2_$__cuda_sm20_dsqrt_rn_f64_mediumpath_v1) ;  /* 0x0000000400287944 */ /* 0x000fea0003c00000 */
[----:B------:R-:W-:Y:S02]  /*0620*/  IMAD.MOV.U32 R20, RZ, RZ, R6 ;  /* 0x000000ffff147224 */ /* 0x000fe400078e0006 */
[----:B------:R-:W-:-:S07]  /*0630*/  IMAD.MOV.U32 R21, RZ, RZ, R7 ;  /* 0x000000ffff157224 */ /* 0x000fce00078e0007 */
.L_x_25:
[----:B------:R-:W-:Y:S05]  /*0640*/  BSYNC.RECONVERGENT B0 ;  /* 0x0000000000007941 */ /* 0x000fea0003800200 */
.L_x_24:
[----:B------:R-:W-:Y:S01]  /*0650*/  DMUL R4, R16, 0.5 ;  /* 0x3fe0000010047828 */ /* 0x000fe20000000000 */
[----:B------:R-:W-:Y:S01]  /*0660*/  BSSY.RECONVERGENT B0, `(.L_x_26) ;  /* 0x000001f000007945 */ /* 0x000fe20003800200 */
[----:B------:R-:W-:-:S06]  /*0670*/  DMUL R16, R20, R8 ;  /* 0x0000000814107228 */ /* 0x000fcc0000000000 */
[----:B------:R-:W-:-:S14]  /*0680*/  DSETP.NEU.AND P0, PT, |R4|, +INF , PT ;  /* 0x7ff000000400742a */ /* 0x000fdc0003f0d200 */
[----:B------:R-:W-:Y:S01]  /*0690*/  @!P0 DMUL R18, RZ, R4 ;  /* 0x00000004ff128228 */ /* 0x000fe20000000000 */
[----:B------:R-:W-:Y:S01]  /*06a0*/  @!P0 IMAD.MOV.U32 R20, RZ, RZ, 0x1 ;  /* 0x00000001ff148424 */ /* 0x000fe200078e00ff */
[----:B------:R-:W-:Y:S09]  /*06b0*/  @!P0 BRA `(.L_x_27) ;  /* 0x0000000000648947 */ /* 0x000ff20003800000 */
[----:B------:R-:W-:Y:S01]  /*06c0*/  UMOV UR4, 0x6dc9c883 ;  /* 0x6dc9c88300047882 */ /* 0x000fe20000000000 */
[----:B------:R-:W-:Y:S01]  /*06d0*/  UMOV UR5, 0x3fe45f30 ;  /* 0x3fe45f3000057882 */ /* 0x000fe20000000000 */
[C---:B------:R-:W-:Y:S01]  /*06e0*/  DSETP.GE.AND P0, PT, |R4|.reuse, 2.14748364800000000000e+09, PT ;  /* 0x41e000000400742a */ /* 0x040fe20003f06200 */
[----:B------:R-:W-:Y:S01]  /*06f0*/  BSSY.RECONVERGENT B1, `(.L_x_28) ;  /* 0x0000014000017945 */ /* 0x000fe20003800200 */
[----:B------:R-:W-:Y:S01]  /*0700*/  DMUL R6, R4, UR4 ;  /* 0x0000000404067c28 */ /* 0x000fe20008000000 */
[----:B------:R-:W-:Y:S01]  /*0710*/  UMOV UR4, 0x54442d18 ;  /* 0x54442d1800047882 */ /* 0x000fe20000000000 */
[----:B------:R-:W-:-:S08]  /*0720*/  UMOV UR5, 0x3ff921fb ;  /* 0x3ff921fb00057882 */ /* 0x000fd00000000000 */
[----:B------:R-:W0:Y:S08]  /*0730*/  F2I.F64 R6, R6 ;  /* 0x0000000600067311 */ /* 0x000e300000301100 */
[----:B0-----:R-:W0:Y:S02]  /*0740*/  I2F.F64 R18, R6 ;  /* 0x0000000600127312 */ /* 0x001e240000201c00 */
[----:B0-----:R-:W-:Y:S01]  /*0750*/  DFMA R8, R18, -UR4, R4 ;  /* 0x8000000412087c2b */ /* 0x001fe20008000004 */
        /* <DEDUP_REMOVED lines=8> */
[----:B------:R-:W-:-:S07]  /*07e0*/  MOV R14, 0x800 ;  /* 0x00000800000e7802 */ /* 0x000fce0000000f00 */
[----:B------:R-:W-:Y:S05]  /*07f0*/  CALL.REL.NOINC `($_Z12compute_fp64PKdPdm$__internal_trig_reduction_slowpathd) ;  /* 0x0000000400607944 */ /* 0x000fea0003c00000 */
[----:B------:R-:W-:Y:S02]  /*0800*/  IMAD.MOV.U32 R6, RZ, RZ, R4 ;  /* 0x000000ffff067224 */ /* 0x000fe400078e0004 */
[----:B------:R-:W-:Y:S02]  /*0810*/  IMAD.MOV.U32 R18, RZ, RZ, R8 ;  /* 0x000000ffff127224 */ /* 0x000fe400078e0008 */
[----:B------:R-:W-:-:S07]  /*0820*/  IMAD.MOV.U32 R19, RZ, RZ, R9 ;  /* 0x000000ffff137224 */ /* 0x000fce00078e0009 */
.L_x_29:
[----:B------:R-:W-:Y:S05]  /*0830*/  BSYNC.RECONVERGENT B1 ;  /* 0x0000000000017941 */ /* 0x000fea0003800200 */
.L_x_28:
[----:B------:R-:W-:-:S07]  /*0840*/  VIADD R20, R6, 0x1 ;  /* 0x0000000106147836 */ /* 0x000fce0000000000 */
.L_x_27:
[----:B------:R-:W-:Y:S05]  /*0850*/  BSYNC.RECONVERGENT B0 ;  /* 0x0000000000007941 */ /* 0x000fea0003800200 */
.L_x_26:
        /* <DEDUP_REMOVED lines=9> */
[----:B------:R-:W-:-:S02]  /*08f0*/  DMUL R22, R18, R18 ;  /* 0x0000001212167228 */ /* 0x000fc40000000000 */
[----:B------:R-:W-:Y:S01]  /*0900*/  ISETP.NE.U32.AND P0, PT, R21, 0x1, PT ;  /* 0x000000011500780c */ /* 0x000fe20003f05070 */
[----:B------:R-:W-:-:S03]  /*0910*/  IMAD.MOV.U32 R21, RZ, RZ, 0x3da8ff83 ;  /* 0x3da8ff83ff157424 */ /* 0x000fc600078e00ff */
[----:B------:R-:W-:Y:S02]  /*0920*/  FSEL R24, R24, -8.06006814911005101289e+34, !P0 ;  /* 0xf9785eba18187808 */ /* 0x000fe40004000000 */
[----:B------:R-:W-:-:S06]  /*0930*/  FSEL R25, -R21, 0.11223486810922622681, !P0 ;  /* 0x3de5db6515197808 */ /* 0x000fcc0004000100 */
[----:B--2---:R-:W-:-:S08]  /*0940*/  DFMA R4, R22, R24, R4 ;  /* 0x000000181604722b */ /* 0x004fd00000000004 */
[----:B------:R-:W-:-:S08]  /*0950*/  DFMA R4, R22, R4, R6 ;  /* 0x000000041604722b */ /* 0x000fd00000000006 */
[----:B---3--:R-:W-:-:S08]  /*0960*/  DFMA R4, R22, R4, R8 ;  /* 0x000000041604722b */ /* 0x008fd00000000008 */
[----:B------:R-:W-:-:S08]  /*0970*/  DFMA R4, R22, R4, R10 ;  /* 0x000000041604722b */ /* 0x000fd0000000000a */
[----:B----4-:R-:W-:-:S08]  /*0980*/  DFMA R4, R22, R4, R12 ;  /* 0x000000041604722b */ /* 0x010fd0000000000c */
[----:B------:R-:W-:-:S08]  /*0990*/  DFMA R4, R22, R4, R14 ;  /* 0x000000041604722b */ /* 0x000fd0000000000e */
[----:B------:R-:W-:Y:S02]  /*09a0*/  DFMA R18, R4, R18, R18 ;  /* 0x000000120412722b */ /* 0x000fe40000000012 */
[----:B------:R-:W-:-:S10]  /*09b0*/  DFMA R4, R22, R4, 1 ;  /* 0x3ff000001604742b */ /* 0x000fd40000000004 */
[----:B------:R-:W-:Y:S02]  /*09c0*/  FSEL R6, R4, R18, !P0 ;  /* 0x0000001204067208 */ /* 0x000fe40004000000 */
[----:B------:R-:W-:Y:S02]  /*09d0*/  FSEL R7, R5, R19, !P0 ;  /* 0x0000001305077208 */ /* 0x000fe40004000000 */
[----:B------:R-:W-:-:S04]  /*09e0*/  LOP3.LUT P0, RZ, R20, 0x2, RZ, 0xc0, !PT ;  /* 0x0000000214ff7812 */ /* 0x000fc8000780c0ff */
[----:B------:R-:W-:-:S10]  /*09f0*/  DADD R4, RZ, -R6 ;  /* 0x00000000ff047229 */ /* 0x000fd40000000806 */
[----:B------:R-:W-:Y:S02]  /*0a00*/  FSEL R4, R6, R4, !P0 ;  /* 0x0000000406047208 */ /* 0x000fe40004000000 */
[----:B------:R-:W-:Y:S02]  /*0a10*/  FSEL R5, R7, R5, !P0 ;  /* 0x0000000507057208 */ /* 0x000fe40004000000 */
[----:B------:R-:W-:-:S04]  /*0a20*/  LEA R6, P0, R3, UR12, 0x3 ;  /* 0x0000000c03067c11 */ /* 0x000fc8000f8018ff */
[----:B------:R-:W-:Y:S01]  /*0a30*/  DADD R16, R16, R4 ;  /* 0x0000000010107229 */ /* 0x000fe20000000004 */
[----:B------:R-:W-:Y:S02]  /*0a40*/  LEA.HI.X R7, R3, UR13, R2, 0x3, P0 ;  /* 0x0000000d03077c11 */ /* 0x000fe400080f1c02 */
[----:B------:R-:W-:-:S04]  /*0a50*/  IADD3 R3, P0, PT, R0, R3, RZ ;  /* 0x0000000300037210 */ /* 0x000fc80007f1e0ff */
[----:B------:R0:W-:Y:S01]  /*0a60*/  STG.E.64 desc[UR6][R6.64], R16 ;  /* 0x0000001006007986 */ /* 0x0001e2000c101b06 */
[----:B------:R-:W-:Y:S01]  /*0a70*/  IMAD.X R2, RZ, RZ, R2, P0 ;  /* 0x000000ffff027224 */ /* 0x000fe200000e0602 */
[----:B------:R-:W-:-:S04]  /*0a80*/  ISETP.GE.U32.AND P0, PT, R3, UR14, PT ;  /* 0x0000000e03007c0c */ /* 0x000fc8000bf06070 */
[----:B------:R-:W-:-:S13]  /*0a90*/  ISETP.GE.U32.AND.EX P0, PT, R2, UR15, PT, P0 ;  /* 0x0000000f02007c0c */ /* 0x000fda000bf06100 */
[----:B0-----:R-:W-:Y:S05]  /*0aa0*/  @!P0 BRA `(.L_x_30) ;  /* 0xfffffff4009c8947 */ /* 0x001fea000383ffff */
[----:B------:R-:W-:Y:S05]  /*0ab0*/  EXIT ;  /* 0x000000000000794d */ /* 0x000fea0003800000 */
        .weak           $__internal_2_$__cuda_sm20_dsqrt_rn_f64_mediumpath_v1
        .type           $__internal_2_$__cuda_sm20_dsqrt_rn_f64_mediumpath_v1,@function
        .size           $__internal_2_$__cuda_sm20_dsqrt_rn_f64_mediumpath_v1,($_Z12compute_fp64PKdPdm$__internal_trig_reduction_slowpathd - $__internal_2_$__cuda_sm20_dsqrt_rn_f64_mediumpath_v1)
$__internal_2_$__cuda_sm20_dsqrt_rn_f64_mediumpath_v1:
[----:B------:R-:W-:Y:S01]  /*0ac0*/  ISETP.GE.U32.AND P0, PT, R4, -0x3400000, PT ;  /* 0xfcc000000400780c */ /* 0x000fe20003f06070 */
[----:B------:R-:W-:Y:S01]  /*0ad0*/  BSSY.RECONVERGENT B1, `(.L_x_31) ;  /* 0x0000028000017945 */ /* 0x000fe20003800200 */
[----:B------:R-:W-:Y:S02]  /*0ae0*/  IMAD.MOV.U32 R14, RZ, RZ, R6 ;  /* 0x000000ffff0e7224 */ /* 0x000fe400078e0006 */
[----:B------:R-:W-:Y:S02]  /*0af0*/  IMAD.MOV.U32 R4, RZ, RZ, R18 ;  /* 0x000000ffff047224 */ /* 0x000fe400078e0012 */
[----:B------:R-:W-:Y:S02]  /*0b00*/  IMAD.MOV.U32 R5, RZ, RZ, R19 ;  /* 0x000000ffff057224 */ /* 0x000fe400078e0013 */
[----:B------:R-:W-:Y:S02]  /*0b10*/  IMAD.MOV.U32 R6, RZ, RZ, R10 ;  /* 0x000000ffff067224 */ /* 0x000fe400078e000a */
[----:B------:R-:W-:-:S03]  /*0b20*/  IMAD.MOV.U32 R7, RZ, RZ, R11 ;  /* 0x000000ffff077224 */ /* 0x000fc600078e000b */
[----:B------:R-:W-:Y:S05]  /*0b30*/  @!P0 BRA `(.L_x_32) ;  /* 0x0000000000208947 */ /* 0x000fea0003800000 */
[----:B------:R-:W-:-:S10]  /*0b40*/  DFMA.RM R6, R6, R14, R12 ;  /* 0x0000000e0606722b */ /* 0x000fd4000000400c */
[----:B------:R-:W-:-:S05]  /*0b50*/  IADD3 R10, P0, PT, R6, 0x1, RZ ;  /* 0x00000001060a7810 */ /* 0x000fca0007f1e0ff */
[----:B------:R-:W-:-:S06]  /*0b60*/  IMAD.X R11, RZ, RZ, R7, P0 ;  /* 0x000000ffff0b7224 */ /* 0x000fcc00000e0607 */
[----:B------:R-:W-:-:S08]  /*0b70*/  DFMA.RP R4, -R6, R10, R4 ;  /* 0x0000000a0604722b */ /* 0x000fd00000008104 */
[----:B------:R-:W-:-:S06]  /*0b80*/  DSETP.GT.AND P0, PT, R4, RZ, PT ;  /* 0x000000ff0400722a */ /* 0x000fcc0003f04000 */
[----:B------:R-:W-:Y:S02]  /*0b90*/  FSEL R6, R10, R6, P0 ;  /* 0x000000060a067208 */ /* 0x000fe40000000000 */
[----:B------:R-:W-:Y:S01]  /*0ba0*/  FSEL R7, R11, R7, P0 ;  /* 0x000000070b077208 */ /* 0x000fe20000000000 */
[----:B------:R-:W-:Y:S06]  /*0bb0*/  BRA `(.L_x_33) ;  /* 0x0000000000647947 */ /* 0x000fec0003800000 */
.L_x_32:
[----:B------:R-:W-:-:S14]  /*0bc0*/  DSETP.NE.AND P0, PT, R4, RZ, PT ;  /* 0x000000ff0400722a */ /* 0x000fdc0003f05000 */
[----:B------:R-:W-:Y:S05]  /*0bd0*/  @!P0 BRA `(.L_x_34) ;  /* 0x0000000000588947 */ /* 0x000fea0003800000 */
[----:B------:R-:W-:-:S13]  /*0be0*/  ISETP.GE.AND P0, PT, R5, RZ, PT ;  /* 0x000000ff0500720c */ /* 0x000fda0003f06270 */
[----:B------:R-:W-:Y:S02]  /*0bf0*/  @!P0 IMAD.MOV.U32 R6, RZ, RZ, 0x0 ;  /* 0x00000000ff068424 */ /* 0x000fe400078e00ff */
[----:B------:R-:W-:Y:S01]  /*0c00*/  @!P0 IMAD.MOV.U32 R7, RZ, RZ, -0x80000 ;  /* 0xfff80000ff078424 */ /* 0x000fe200078e00ff */
[----:B------:R-:W-:Y:S06]  /*0c10*/  @!P0 BRA `(.L_x_33) ;  /* 0x00000000004c8947 */ /* 0x000fec0003800000 */
[----:B------:R-:W-:-:S13]  /*0c20*/  ISETP.GT.AND P0, PT, R5, 0x7fefffff, PT ;  /* 0x7fefffff0500780c */ /* 0x000fda0003f04270 */
[----:B------:R-:W-:Y:S05]  /*0c30*/  @P0 BRA `(.L_x_34) ;  /* 0x0000000000400947 */ /* 0x000fea0003800000 */
[----:B------:R-:W-:Y:S01]  /*0c40*/  DMUL R4, R4, 8.11296384146066816958e+31 ;  /* 0x4690000004047828 */ /* 0x000fe20000000000 */
[----:B------:R-:W-:Y:S02]  /*0c50*/  IMAD.MOV.U32 R6, RZ, RZ, RZ ;  /* 0x000000ffff067224 */ /* 0x000fe400078e00ff */
[----:B------:R-:W-:Y:S02]  /*0c60*/  IMAD.MOV.U32 R12, RZ, RZ, 0x0 ;  /* 0x00000000ff0c7424 */ /* 0x000fe400078e00ff */
[----:B------:R-:W-:Y:S01]  /*0c70*/  IMAD.MOV.U32 R13, RZ, RZ, 0x3fd80000 ;  /* 0x3fd80000ff0d7424 */ /* 0x000fe200078e00ff */
[----:B------:R-:W0:Y:S02]  /*0c80*/  MUFU.RSQ64H R7, R5 ;  /* 0x0000000500077308 */ /* 0x000e240000001c00 */
[----:B0-----:R-:W-:-:S08]  /*0c90*/  DMUL R10, R6, R6 ;  /* 0x00000006060a7228 */ /* 0x001fd00000000000 */
[----:B------:R-:W-:-:S08]  /*0ca0*/  DFMA R10, R4, -R10, 1 ;  /* 0x3ff00000040a742b */ /* 0x000fd0000000080a */
[----:B------:R-:W-:Y:S02]  /*0cb0*/  DFMA R12, R10, R12, 0.5 ;  /* 0x3fe000000a0c742b */ /* 0x000fe4000000000c */
[----:B------:R-:W-:-:S08]  /*0cc0*/  DMUL R10, R6, R10 ;  /* 0x0000000a060a7228 */ /* 0x000fd00000000000 */
[----:B------:R-:W-:-:S08]  /*0cd0*/  DFMA R10, R12, R10, R6 ;  /* 0x0000000a0c0a722b */ /* 0x000fd00000000006 */
[----:B------:R-:W-:Y:S02]  /*0ce0*/  DMUL R6, R4, R10 ;  /* 0x0000000a04067228 */ /* 0x000fe40000000000 */
[----:B------:R-:W-:-:S06]  /*0cf0*/  VIADD R11, R11, 0xfff00000 ;  /* 0xfff000000b0b7836 */ /* 0x000fcc0000000000 */
[----:B------:R-:W-:-:S08]  /*0d00*/  DFMA R12, R6, -R6, R4 ;  /* 0x80000006060c722b */ /* 0x000fd00000000004 */
[----:B------:R-:W-:-:S10]  /*0d10*/  DFMA R6, R10, R12, R6 ;  /* 0x0000000c0a06722b */ /* 0x000fd40000000006 */
[----:B------:R-:W-:Y:S01]  /*0d20*/  VIADD R7, R7, 0xfcb00000 ;  /* 0xfcb0000007077836 */ /* 0x000fe20000000000 */
[----:B------:R-:W-:Y:S06]  /*0d30*/  BRA `(.L_x_33) ;  /* 0x0000000000047947 */ /* 0x000fec0003800000 */
.L_x_34:
[----:B------:R-:W-:-:S11]  /*0d40*/  DADD R6, R4, R4 ;  /* 0x0000000004067229 */ /* 0x000fd60000000004 */
.L_x_33:
[----:B------:R-:W-:Y:S05]  /*0d50*/  BSYNC.RECONVERGENT B1 ;  /* 0x0000000000017941 */ /* 0x000fea0003800200 */
.L_x_31:
[----:B------:R-:W-:-:S04]  /*0d60*/  IMAD.MOV.U32 R21, RZ, RZ, 0x0 ;  /* 0x00000000ff157424 */ /* 0x000fc800078e00ff */
[----:B------:R-:W-:Y:S05]  /*0d70*/  RET.REL.NODEC R20 `(_Z12compute_fp64PKdPdm) ;  /* 0xfffffff014a07950 */ /* 0x000fea0003c3ffff */
        .type           $_Z12compute_fp64PKdPdm$__internal_trig_reduction_slowpathd,@function
        .size           $_Z12compute_fp64PKdPdm$__internal_trig_reduction_slowpathd,(.L_x_46 - $_Z12compute_fp64PKdPdm$__internal_trig_reduction_slowpathd)
$_Z12compute_fp64PKdPdm$__internal_trig_reduction_slowpathd:
[--C-:B------:R-:W-:Y:S01]  /*0d80*/  SHF.R.U32.HI R12, RZ, 0x14, R21.reuse ;  /* 0x00000014ff0c7819 */ /* 0x100fe20000011615 */
[----:B------:R-:W-:Y:S02]  /*0d90*/  IMAD.MOV.U32 R8, RZ, RZ, R4 ;  /* 0x000000ffff087224 */ /* 0x000fe400078e0004 */
[----:B------:R-:W-:Y:S01]  /*0da0*/  IMAD.MOV.U32 R9, RZ, RZ, R21 ;  /* 0x000000ffff097224 */ /* 0x000fe200078e0015 */
[----:B------:R-:W-:Y:S01]  /*0db0*/  LOP3.LUT R5, R12, 0x7ff, RZ, 0xc0, !PT ;  /* 0x000007ff0c057812 */ /* 0x000fe200078ec0ff */
[----:B------:R-:W-:-:S03]  /*0dc0*/  IMAD.MOV.U32 R4, RZ, RZ, RZ ;  /* 0x000000ffff047224 */ /* 0x000fc600078e00ff */
[----:B------:R-:W-:-:S13]  /*0dd0*/  ISETP.NE.AND P0, PT, R5, 0x7ff, PT ;  /* 0x000007ff0500780c */ /* 0x000fda0003f05270 */
[----:B------:R-:W-:Y:S05]  /*0de0*/  @!P0 BRA `(.L_x_35) ;  /* 0x0000000800488947 */ /* 0x000fea0003800000 */
[----:B------:R-:W-:Y:S01]  /*0df0*/  VIADD R4, R5, 0xfffffc00 ;  /* 0xfffffc0005047836 */ /* 0x000fe20000000000 */
[----:B------:R-:W-:Y:S01]  /*0e00*/  BSSY.RECONVERGENT B2, `(.L_x_36) ;  /* 0x000002f000027945 */ /* 0x000fe20003800200 */
[----:B------:R-:W-:-:S03]  /*0e10*/  CS2R R6, SRZ ;  /* 0x0000000000067805 */ /* 0x000fc6000001ff00 */
[----:B------:R-:W-:Y:S02]  /*0e20*/  SHF.R.U32.HI R15, RZ, 0x6, R4 ;  /* 0x00000006ff0f7819 */ /* 0x000fe40000011604 */
[----:B------:R-:W-:Y:S02]  /*0e30*/  ISETP.GE.U32.AND P0, PT, R4, 0x80, PT ;  /* 0x000000800400780c */ /* 0x000fe40003f06070 */
[C---:B------:R-:W-:Y:S02]  /*0e40*/  IADD3 R10, PT, PT, -R15.reuse, 0x13, RZ ;  /* 0x000000130f0a7810 */ /* 0x040fe40007ffe1ff */
[----:B------:R-:W-:Y:S02]  /*0e50*/  IADD3 R11, PT, PT, -R15, 0xf, RZ ;  /* 0x0000000f0f0b7810 */ /* 0x000fe40007ffe1ff */
[----:B------:R-:W-:-:S04]  /*0e60*/  SEL R10, R10, 0x12, P0 ;  /* 0x000000120a0a7807 */ /* 0x000fc80000000000 */
[----:B------:R-:W-:-:S13]  /*0e70*/  ISETP.GE.AND P0, PT, R11, R10, PT ;  /* 0x0000000a0b00720c */ /* 0x000fda0003f06270 */
[----:B------:R-:W-:Y:S05]  /*0e80*/  @P0 BRA `(.L_x_37) ;  /* 0x0000000000980947 */ /* 0x000fea0003800000 */
[----:B------:R-:W0:Y:S01]  /*0e90*/  LDC.64 R4, c[0x0][0x358] ;  /* 0x0000d600ff047b82 */ /* 0x000e220000000a00 */
[C---:B------:R-:W-:Y:S01]  /*0ea0*/  SHF.L.U64.HI R23, R8.reuse, 0xb, R9 ;  /* 0x0000000b08177819 */ /* 0x040fe20000010209 */
[----:B------:R-:W-:Y:S01]  /*0eb0*/  BSSY.RECONVERGENT B3, `(.L_x_38) ;  /* 0x0000022000037945 */ /* 0x000fe20003800200 */
[----:B------:R-:W-:Y:S01]  /*0ec0*/  IMAD.SHL.U32 R13, R8, 0x800, RZ ;  /* 0x00000800080d7824 */ /* 0x000fe200078e00ff */
[----:B------:R-:W-:Y:S01]  /*0ed0*/  IADD3 R20, PT, PT, RZ, -R15, -R10 ;  /* 0x8000000fff147210 */ /* 0x000fe20007ffe80a */
[----:B------:R-:W-:Y:S01]  /*0ee0*/  IMAD.MOV.U32 R22, RZ, RZ, RZ ;  /* 0x000000ffff167224 */ /* 0x000fe200078e00ff */
[----:B------:R-:W-:Y:S02]  /*0ef0*/  CS2R R6, SRZ ;  /* 0x0000000000067805 */ /* 0x000fe4000001ff00 */
[----:B------:R-:W-:-:S07]  /*0f00*/  LOP3.LUT R23, R23, 0x80000000, RZ, 0xfc, !PT ;  /* 0x8000000017177812 */ /* 0x000fce00078efcff */
.L_x_39:
[----:B------:R-:W1:Y:S01]  /*0f10*/  LDC.64 R8, c[0x4][0x8] ;  /* 0x01000200ff087b82 */ /* 0x000e620000000a00 */
[----:B0-----:R-:W-:Y:S02]  /*0f20*/  R2UR UR4, R4 ;  /* 0x00000000040472ca */ /* 0x001fe400000e0000 */
[----:B------:R-:W-:Y:S01]  /*0f30*/  R2UR UR5, R5 ;  /* 0x00000000050572ca */ /* 0x000fe200000e0000 */
[----:B-1----:R-:W-:-:S12]  /*0f40*/  IMAD.WIDE R8, R11, 0x8, R8 ;  /* 0x000000080b087825 */ /* 0x002fd800078e0208 */
[----:B------:R-:W2:Y:S01]  /*0f50*/  LDG.E.64.CONSTANT R8, desc[UR4][R8.64] ;  /* 0x0000000408087981 */ /* 0x000ea2000c1e9b00 */
[----:B------:R-:W-:Y:S02]  /*0f60*/  VIADD R20, R20, 0x1 ;  /* 0x0000000114147836 */ /* 0x000fe40000000000 */
[----:B------:R-:W-:Y:S02]  /*0f70*/  VIADD R11, R11, 0x1 ;  /* 0x000000010b0b7836 */ /* 0x000fe40000000000 */
[----:B--2---:R-:W-:-:S04]  /*0f80*/  IMAD.WIDE.U32 R6, P2, R8, R13, R6 ;  /* 0x0000000d08067225 */ /* 0x004fc80007840006 */
[----:B------:R-:W-:Y:S02]  /*0f90*/  IMAD R25, R8, R23, RZ ;  /* 0x0000001708197224 */ /* 0x000fe400078e02ff */
[CC--:B------:R-:W-:Y:S02]  /*0fa0*/  IMAD R24, R9.reuse, R13.reuse, RZ ;  /* 0x0000000d09187224 */ /* 0x0c0fe400078e02ff */
[----:B------:R-:W-:Y:S01]  /*0fb0*/  IMAD.HI.U32 R27, R9, R13, RZ ;  /* 0x0000000d091b7227 */ /* 0x000fe200078e00ff */
[----:B------:R-:W-:-:S03]  /*0fc0*/  IADD3 R7, P0, PT, R25, R7, RZ ;  /* 0x0000000719077210 */ /* 0x000fc60007f1e0ff */
[----:B------:R-:W-:Y:S01]  /*0fd0*/  IMAD R25, R22, 0x8, R1 ;  /* 0x0000000816197824 */ /* 0x000fe200078e0201 */
[----:B------:R-:W-:Y:S01]  /*0fe0*/  IADD3 R7, P1, PT, R24, R7, RZ ;  /* 0x0000000718077210 */ /* 0x000fe20007f3e0ff */
[----:B------:R-:W-:-:S04]  /*0ff0*/  IMAD.HI.U32 R24, R8, R23, RZ ;  /* 0x0000001708187227 */ /* 0x000fc800078e00ff */
[----:B------:R-:W-:Y:S01]  /*1000*/  IMAD.X R24, RZ, RZ, R24, P2 ;  /* 0x000000ffff187224 */ /* 0x000fe200010e0618 */
[----:B------:R0:W-:Y:S01]  /*1010*/  STL.64 [R25], R6 ;  /* 0x0000000619007387 */ /* 0x0001e20000100a00 */
[----:B------:R-:W-:-:S03]  /*1020*/  IMAD.HI.U32 R8, R9, R23, RZ ;  /* 0x0000001709087227 */ /* 0x000fc600078e00ff */
[----:B------:R-:W-:Y:S01]  /*1030*/  IADD3.X R24, P0, PT, R27, R24, RZ, P0, !PT ;  /* 0x000000181b187210 */ /* 0x000fe2000071e4ff */
[----:B------:R-:W-:Y:S02]  /*1040*/  IMAD R9, R9, R23, RZ ;  /* 0x0000001709097224 */ /* 0x000fe400078e02ff */
[----:B------:R-:W-:Y:S02]  /*1050*/  VIADD R22, R22, 0x1 ;  /* 0x0000000116167836 */ /* 0x000fe40000000000 */
[----:B------:R-:W-:Y:S01]  /*1060*/  IMAD.X R8, RZ, RZ, R8, P0 ;  /* 0x000000ffff087224 */ /* 0x000fe200000e0608 */
[----:B------:R-:W-:Y:S02]  /*1070*/  ISETP.NE.AND P0, PT, R20, -0xf, PT ;  /* 0xfffffff11400780c */ /* 0x000fe40003f05270 */
[----:B------:R-:W-:-:S05]  /*1080*/  IADD3.X R24, P1, PT, R9, R24, RZ, P1, !PT ;  /* 0x0000001809187210 */ /* 0x000fca0000f3e4ff */
[----:B------:R-:W-:Y:S02]  /*1090*/  IMAD.X R9, RZ, RZ, R8, P1 ;  /* 0x000000ffff097224 */ /* 0x000fe400008e0608 */
[----:B0-----:R-:W-:Y:S02]  /*10a0*/  IMAD.MOV.U32 R6, RZ, RZ, R24 ;  /* 0x000000ffff067224 */ /* 0x001fe400078e0018 */
[----:B------:R-:W-:Y:S02]  /*10b0*/  IMAD.MOV.U32 R7, RZ, RZ, R9 ;  /* 0x000000ffff077224 */ /* 0x000fe400078e0009 */
[----:B------:R-:W-:Y:S05]  /*10c0*/  @P0 BRA `(.L_x_39) ;  /* 0xfffffffc00900947 */ /* 0x000fea000383ffff */
[----:B------:R-:W-:Y:S05]  /*10d0*/  BSYNC.RECONVERGENT B3 ;  /* 0x0000000000037941 */ /* 0x000fea0003800200 */
.L_x_38:
[----:B------:R-:W-:-:S07]  /*10e0*/  IMAD.MOV.U32 R11, RZ, RZ, R10 ;  /* 0x000000ffff0b7224 */ /* 0x000fce00078e000a */
.L_x_37:
[----:B------:R-:W-:Y:S05]  /*10f0*/  BSYNC.RECONVERGENT B2 ;  /* 0x0000000000027941 */ /* 0x000fea0003800200 */
.L_x_36:
[----:B------:R-:W-:Y:S01]  /*1100*/  LOP3.LUT P0, R27, R12, 0x3f, RZ, 0xc0, !PT ;  /* 0x0000003f0c1b7812 */ /* 0x000fe2000780c0ff */
[----:B------:R-:W-:-:S04]  /*1110*/  IMAD.IADD R4, R15, 0x1, R11 ;  /* 0x000000010f047824 */ /* 0x000fc800078e020b */
[----:B------:R-:W-:-:S05]  /*1120*/  IMAD.U32 R29, R4, 0x8, R1 ;  /* 0x00000008041d7824 */ /* 0x000fca00078e0001 */
[----:B------:R0:W-:Y:S04]  /*1130*/  STL.64 [R29+-0x78], R6 ;  /* 0xffff88061d007387 */ /* 0x0001e80000100a00 */
[----:B------:R-:W2:Y:S04]  /*1140*/  @P0 LDL.64 R12, [R1+0x8] ;  /* 0x00000800010c0983 */ /* 0x000ea80000100a00 */
[----:B------:R-:W3:Y:S04]  /*1150*/  LDL.64 R8, [R1+0x10] ;  /* 0x0000100001087983 */ /* 0x000ee80000100a00 */
[----:B------:R-:W4:Y:S01]  /*1160*/  LDL.64 R4, [R1+0x18] ;  /* 0x0000180001047983 */ /* 0x000f220000100a00 */
[----:B------:R-:W-:Y:S01]  /*1170*/  @P0 LOP3.LUT R10, R27, 0x3f, RZ, 0x3c, !PT ;  /* 0x0000003f1b0a0812 */ /* 0x000fe200078e3cff */
[----:B------:R-:W-:Y:S01]  /*1180*/  BSSY.RECONVERGENT B2, `(.L_x_40) ;  /* 0x0000034000027945 */ /* 0x000fe20003800200 */
[----:B--2---:R-:W-:-:S02]  /*1190*/  @P0 SHF.R.U64 R11, R12, 0x1, R13 ;  /* 0x000000010c0b0819 */ /* 0x004fc4000000120d */
[----:B------:R-:W-:Y:S02]  /*11a0*/  @P0 SHF.R.U32.HI R13, RZ, 0x1, R13 ;  /* 0x00000001ff0d0819 */ /* 0x000fe4000001160d */
[CC--:B---3--:R-:W-:Y:S02]  /*11b0*/  @P0 SHF.L.U32 R15, R8.reuse, R27.reuse, RZ ;  /* 0x0000001b080f0219 */ /* 0x0c8fe400000006ff */
[----:B0-----:R-:W-:Y:S02]  /*11c0*/  @P0 SHF.R.U64 R6, R11, R10, R13 ;  /* 0x0000000a0b060219 */ /* 0x001fe4000000120d */
[--C-:B------:R-:W-:Y:S02]  /*11d0*/  @P0 SHF.R.U32.HI R25, RZ, 0x1, R9.reuse ;  /* 0x00000001ff190819 */ /* 0x100fe40000011609 */
[C-C-:B------:R-:W-:Y:S02]  /*11e0*/  @P0 SHF.R.U64 R23, R8.reuse, 0x1, R9.reuse ;  /* 0x0000000108170819 */ /* 0x140fe40000001209 */
[----:B------:R-:W-:-:S02]  /*11f0*/  @P0 SHF.L.U64.HI R12, R8, R27, R9 ;  /* 0x0000001b080c0219 */ /* 0x000fc40000010209 */
[----:B------:R-:W-:Y:S02]  /*1200*/  @P0 SHF.R.U32.HI R7, RZ, R10, R13 ;  /* 0x0000000aff070219 */ /* 0x000fe4000001160d */
[----:B------:R-:W-:Y:S02]  /*1210*/  @P0 LOP3.LUT R8, R15, R6, RZ, 0xfc, !PT ;  /* 0x000000060f080212 */ /* 0x000fe400078efcff */
[----:B----4-:R-:W-:Y:S02]  /*1220*/  @P0 SHF.L.U32 R11, R4, R27, RZ ;  /* 0x0000001b040b0219 */ /* 0x010fe400000006ff */
[----:B------:R-:W-:Y:S01]  /*1230*/  @P0 SHF.R.U64 R20, R23, R10, R25 ;  /* 0x0000000a17140219 */ /* 0x000fe20000001219 */
[----:B------:R-:W-:Y:S01]  /*1240*/  IMAD.SHL.U32 R6, R8, 0x4, RZ ;  /* 0x0000000408067824 */ /* 0x000fe200078e00ff */
[----:B------:R-:W-:Y:S02]  /*1250*/  @P0 LOP3.LUT R9, R12, R7, RZ, 0xfc, !PT ;  /* 0x000000070c090212 */ /* 0x000fe400078efcff */
[----:B------:R-:W-:-:S02]  /*1260*/  @P0 SHF.L.U64.HI R27, R4, R27, R5 ;  /* 0x0000001b041b0219 */ /* 0x000fc40000010205 */
[----:B------:R-:W-:Y:S02]  /*1270*/  @P0 SHF.R.U32.HI R10, RZ, R10, R25 ;  /* 0x0000000aff0a0219 */ /* 0x000fe40000011619 */
[----:B------:R-:W-:Y:S02]  /*1280*/  @P0 LOP3.LUT R4, R11, R20, RZ, 0xfc, !PT ;  /* 0x000000140b040212 */ /* 0x000fe400078efcff */
[----:B------:R-:W-:Y:S02]  /*1290*/  SHF.L.U64.HI R7, R8, 0x2, R9 ;  /* 0x0000000208077819 */ /* 0x000fe40000010209 */
[----:B------:R-:W-:Y:S02]  /*12a0*/  @P0 LOP3.LUT R5, R27, R10, RZ, 0xfc, !PT ;  /* 0x0000000a1b050212 */ /* 0x000fe400078efcff */
[----:B------:R-:W-:Y:S02]  /*12b0*/  SHF.L.W.U32.HI R9, R9, 0x2, R4 ;  /* 0x0000000209097819 */ /* 0x000fe40000010e04 */
[----:B------:R-:W-:-:S02]  /*12c0*/  IADD3 RZ, P0, PT, RZ, -R6, RZ ;  /* 0x80000006ffff7210 */ /* 0x000fc40007f1e0ff */
[----:B------:R-:W-:Y:S02]  /*12d0*/  LOP3.LUT R8, RZ, R7, RZ, 0x33, !PT ;  /* 0x00000007ff087212 */ /* 0x000fe400078e33ff */
[----:B------:R-:W-:Y:S02]  /*12e0*/  SHF.L.W.U32.HI R4, R4, 0x2, R5 ;  /* 0x0000000204047819 */ /* 0x000fe40000010e05 */
[----:B------:R-:W-:Y:S02]  /*12f0*/  LOP3.LUT R11, RZ, R9, RZ, 0x33, !PT ;  /* 0x00000009ff0b7212 */ /* 0x000fe400078e33ff */
[----:B------:R-:W-:Y:S02]  /*1300*/  IADD3.X R10, P0, PT, RZ, R8, RZ, P0, !PT ;  /* 0x00000008ff0a7210 */ /* 0x000fe4000071e4ff */
[----:B------:R-:W-:Y:S02]  /*1310*/  LOP3.LUT R8, RZ, R4, RZ, 0x33, !PT ;  /* 0x00000004ff087212 */ /* 0x000fe400078e33ff */
[----:B------:R-:W-:-:S02]  /*1320*/  IADD3.X R12, P1, PT, RZ, R11, RZ, P0, !PT ;  /* 0x0000000bff0c7210 */ /* 0x000fc4000073e4ff */
[----:B------:R-:W-:-:S03]  /*1330*/  ISETP.GT.U32.AND P2, PT, R9, -0x1, PT ;  /* 0xffffffff0900780c */ /* 0x000fc60003f44070 */
[----:B------:R-:W-:Y:S01]  /*1340*/  IMAD.X R11, RZ, RZ, R8, P1 ;  /* 0x000000ffff0b7224 */ /* 0x000fe200008e0608 */
[----:B------:R-:W-:-:S04]  /*1350*/  ISETP.GT.AND.EX P0, PT, R4, -0x1, PT, P2 ;  /* 0xffffffff0400780c */ /* 0x000fc80003f04320 */
[----:B------:R-:W-:Y:S02]  /*1360*/  SEL R8, R4, R11, P0 ;  /* 0x0000000b04087207 */ /* 0x000fe40000000000 */
[----:B------:R-:W-:Y:S02]  /*1370*/  SEL R13, R9, R12, P0 ;  /* 0x0000000c090d7207 */ /* 0x000fe40000000000 */
[----:B------:R-:W-:Y:S02]  /*1380*/  ISETP.NE.U32.AND P1, PT, R8, RZ, PT ;  /* 0x000000ff0800720c */ /* 0x000fe40003f25070 */
[----:B------:R-:W-:Y:S02]  /*1390*/  SEL R7, R7, R10, P0 ;  /* 0x0000000a07077207 */ /* 0x000fe40000000000 */
[----:B------:R-:W-:Y:S01]  /*13a0*/  SEL R11, R13, R8, !P1 ;  /* 0x000000080d0b7207 */ /* 0x000fe20004800000 */
[----:B------:R-:W-:-:S05]  /*13b0*/  @!P0 IMAD.MOV R6, RZ, RZ, -R6 ;  /* 0x000000ffff068224 */ /* 0x000fca00078e0a06 */
[----:B------:R-:W0:Y:S02]  /*13c0*/  FLO.U32 R11, R11 ;  /* 0x0000000b000b7300 */ /* 0x000e2400000e0000 */
[C---:B0-----:R-:W-:Y:S02]  /*13d0*/  IADD3 R12, PT, PT, -R11.reuse, 0x1f, RZ ;  /* 0x0000001f0b0c7810 */ /* 0x041fe40007ffe1ff */
[----:B------:R-:W-:-:S03]  /*13e0*/  IADD3 R9, PT, PT, -R11, 0x3f, RZ ;  /* 0x0000003f0b097810 */ /* 0x000fc60007ffe1ff */
[----:B------:R-:W-:-:S05]  /*13f0*/  @P1 IMAD.MOV R9, RZ, RZ, R12 ;  /* 0x000000ffff091224 */ /* 0x000fca00078e020c */
[----:B------:R-:W-:-:S13]  /*1400*/  ISETP.NE.AND P1, PT, R9, RZ, PT ;  /* 0x000000ff0900720c */ /* 0x000fda0003f25270 */
[----:B------:R-:W-:Y:S05]  /*1410*/  @!P1 BRA `(.L_x_41) ;  /* 0x0000000000289947 */ /* 0x000fea0003800000 */
[--C-:B------:R-:W-:Y:S02]  /*1420*/  SHF.R.U64 R10, R6, 0x1, R7.reuse ;  /* 0x00000001060a7819 */ /* 0x100fe40000001207 */
[C---:B------:R-:W-:Y:S02]  /*1430*/  LOP3.LUT R6, R9.reuse, 0x3f, RZ, 0xc0, !PT ;  /* 0x0000003f09067812 */ /* 0x040fe400078ec0ff */
[----:B------:R-:W-:Y:S02]  /*1440*/  SHF.R.U32.HI R12, RZ, 0x1, R7 ;  /* 0x00000001ff0c7819 */ /* 0x000fe40000011607 */
[----:B------:R-:W-:Y:S02]  /*1450*/  LOP3.LUT R7, R9, 0x3f, RZ, 0xc, !PT ;  /* 0x0000003f09077812 */ /* 0x000fe400078e0cff */
[CC--:B------:R-:W-:Y:S02]  /*1460*/  SHF.L.U64.HI R8, R13.reuse, R6.reuse, R8 ;  /* 0x000000060d087219 */ /* 0x0c0fe40000010208 */
[----:B------:R-:W-:-:S02]  /*1470*/  SHF.L.U32 R6, R13, R6, RZ ;  /* 0x000000060d067219 */ /* 0x000fc400000006ff */
[-CC-:B------:R-:W-:Y:S02]  /*1480*/  SHF.R.U64 R13, R10, R7.reuse, R12.reuse ;  /* 0x000000070a0d7219 */ /* 0x180fe4000000120c */
[----:B------:R-:W-:Y:S02]  /*1490*/  SHF.R.U32.HI R7, RZ, R7, R12 ;  /* 0x00000007ff077219 */ /* 0x000fe4000001160c */
[----:B------:R-:W-:Y:S02]  /*14a0*/  LOP3.LUT R13, R6, R13, RZ, 0xfc, !PT ;  /* 0x0000000d060d7212 */ /* 0x000fe400078efcff */
[----:B------:R-:W-:-:S07]  /*14b0*/  LOP3.LUT R8, R8, R7, RZ, 0xfc, !PT ;  /* 0x0000000708087212 */ /* 0x000fce00078efcff */
.L_x_41:
[----:B------:R-:W-:Y:S05]  /*14c0*/  BSYNC.RECONVERGENT B2 ;  /* 0x0000000000027941 */ /* 0x000fea0003800200 */
.L_x_40:
[----:B------:R-:W-:-:S04]  /*14d0*/  IMAD.WIDE.U32 R10, R13, 0x2168c235, RZ ;  /* 0x2168c2350d0a7825 */ /* 0x000fc800078e00ff */
[----:B------:R-:W-:Y:S01]  /*14e0*/  IMAD.MOV.U32 R6, RZ, RZ, R11 ;  /* 0x000000ffff067224 */ /* 0x000fe200078e000b */
[----:B------:R-:W-:Y:S01]  /*14f0*/  IADD3 RZ, P1, PT, R10, R10, RZ ;  /* 0x0000000a0aff7210 */ /* 0x000fe20007f3e0ff */
[----:B------:R-:W-:Y:S02]  /*1500*/  IMAD.MOV.U32 R7, RZ, RZ, RZ ;  /* 0x000000ffff077224 */ /* 0x000fe400078e00ff */
[----:B------:R-:W-:-:S04]  /*1510*/  IMAD.HI.U32 R11, R8, -0x36f0255e, RZ ;  /* 0xc90fdaa2080b7827 */ /* 0x000fc800078e00ff */
[----:B------:R-:W-:-:S04]  /*1520*/  IMAD.WIDE.U32 R6, R13, -0x36f0255e, R6 ;  /* 0xc90fdaa20d067825 */ /* 0x000fc800078e0006 */
[C---:B------:R-:W-:Y:S02]  /*1530*/  IMAD R13, R8.reuse, -0x36f0255e, RZ ;  /* 0xc90fdaa2080d7824 */ /* 0x040fe400078e02ff */
[----:B------:R-:W-:-:S04]  /*1540*/  IMAD.WIDE.U32 R6, P2, R8, 0x2168c235, R6 ;  /* 0x2168c23508067825 */ /* 0x000fc80007840006 */
[----:B------:R-:W-:Y:S01]  /*1550*/  IMAD.X R8, RZ, RZ, R11, P2 ;  /* 0x000000ffff087224 */ /* 0x000fe200010e060b */
[----:B------:R-:W-:Y:S02]  /*1560*/  IADD3 R7, P2, PT, R13, R7, RZ ;  /* 0x000000070d077210 */ /* 0x000fe40007f5e0ff */
[----:B------:R-:W-:Y:S02]  /*1570*/  IADD3.X RZ, P1, PT, R6, R6, RZ, P1, !PT ;  /* 0x0000000606ff7210 */ /* 0x000fe40000f3e4ff */
[C---:B------:R-:W-:Y:S01]  /*1580*/  ISETP.GT.U32.AND P3, PT, R7.reuse, RZ, PT ;  /* 0x000000ff0700720c */ /* 0x040fe20003f64070 */
[----:B------:R-:W-:Y:S01]  /*1590*/  IMAD.X R8, RZ, RZ, R8, P2 ;  /* 0x000000ffff087224 */ /* 0x000fe200010e0608 */
[----:B------:R-:W-:-:S04]  /*15a0*/  IADD3.X R6, P2, PT, R7, R7, RZ, P1, !PT ;  /* 0x0000000707067210 */ /* 0x000fc80000f5e4ff */
[C---:B------:R-:W-:Y:S01]  /*15b0*/  ISETP.GT.AND.EX P1, PT, R8.reuse, RZ, PT, P3 ;  /* 0x000000ff0800720c */ /* 0x040fe20003f24330 */
[----:B------:R-:W-:-:S03]  /*15c0*/  IMAD.X R11, R8, 0x1, R8, P2 ;  /* 0x00000001080b7824 */ /* 0x000fc600010e0608 */
[----:B------:R-:W-:Y:S02]  /*15d0*/  SEL R6, R6, R7, P1 ;  /* 0x0000000706067207 */ /* 0x000fe40000800000 */
[----:B------:R-:W-:Y:S02]  /*15e0*/  SEL R7, R11, R8, P1 ;  /* 0x000000080b077207 */ /* 0x000fe40000800000 */
[----:B------:R-:W-:Y:S02]  /*15f0*/  IADD3 R8, P2, PT, R6, 0x1, RZ ;  /* 0x0000000106087810 */ /* 0x000fe40007f5e0ff */
[----:B------:R-:W-:Y:S02]  /*1600*/  SEL R10, RZ, 0xffffffff, !P1 ;  /* 0xffffffffff0a7807 */ /* 0x000fe40004800000 */
[----:B------:R-:W-:Y:S01]  /*1610*/  LOP3.LUT P1, R6, R21, 0x80000000, RZ, 0xc0, !PT ;  /* 0x8000000015067812 */ /* 0x000fe2000782c0ff */
[----:B------:R-:W-:Y:S01]  /*1620*/  IMAD.X R7, RZ, RZ, R7, P2 ;  /* 0x000000ffff077224 */ /* 0x000fe200010e0607 */
[----:B------:R-:W-:Y:S01]  /*1630*/  SHF.R.U32.HI R11, RZ, 0x1e, R5 ;  /* 0x0000001eff0b7819 */ /* 0x000fe20000011605 */
[----:B------:R-:W-:Y:S01]  /*1640*/  IMAD.IADD R9, R10, 0x1, -R9 ;  /* 0x000000010a097824 */ /* 0x000fe200078e0a09 */
[----:B------:R-:W-:-:S02]  /*1650*/  @!P0 LOP3.LUT R6, R6, 0x80000000, RZ, 0x3c, !PT ;  /* 0x8000000006068812 */ /* 0x000fc400078e3cff */
[----:B------:R-:W-:Y:S01]  /*1660*/  SHF.R.U64 R8, R8, 0xa, R7 ;  /* 0x0000000a08087819 */ /* 0x000fe20000001207 */
[----:B------:R-:W-:Y:S01]  /*1670*/  IMAD.SHL.U32 R5, R9, 0x100000, RZ ;  /* 0x0010000009057824 */ /* 0x000fe200078e00ff */
[----:B------:R-:W-:Y:S02]  /*1680*/  LEA.HI R4, R4, R11, RZ, 0x1 ;  /* 0x0000000b04047211 */ /* 0x000fe400078f08ff */
[----:B------:R-:W-:-:S03]  /*1690*/  IADD3 R8, P2, PT, R8, 0x1, RZ ;  /* 0x0000000108087810 */ /* 0x000fc60007f5e0ff */
[----:B------:R-:W-:Y:S01]  /*16a0*/  @P1 IMAD.MOV R4, RZ, RZ, -R4 ;  /* 0x000000ffff041224 */ /* 0x000fe200078e0a04 */
[----:B------:R-:W-:-:S04]  /*16b0*/  LEA.HI.X R7, R7, RZ, RZ, 0x16, P2 ;  /* 0x000000ff07077211 */ /* 0x000fc800010fb4ff */
[--C-:B------:R-:W-:Y:S02]  /*16c0*/  SHF.R.U64 R8, R8, 0x1, R7.reuse ;  /* 0x0000000108087819 */ /* 0x100fe40000001207 */
[----:B------:R-:W-:Y:S02]  /*16d0*/  SHF.R.U32.HI R10, RZ, 0x1, R7 ;  /* 0x00000001ff0a7819 */ /* 0x000fe40000011607 */
[----:B------:R-:W-:-:S04]  /*16e0*/  IADD3 R8, P2, P3, RZ, RZ, R8 ;  /* 0x000000ffff087210 */ /* 0x000fc80007b5e008 */
[----:B------:R-:W-:-:S04]  /*16f0*/  IADD3.X R5, PT, PT, R5, 0x3fe00000, R10, P2, P3 ;  /* 0x3fe0000005057810 */ /* 0x000fc800017e640a */
[----:B------:R-:W-:-:S07]  /*1700*/  LOP3.LUT R9, R5, R6, RZ, 0xfc, !PT ;  /* 0x0000000605097212 */ /* 0x000fce00078efcff */
.L_x_35:
[----:B------:R-:W-:-:S04]  /*1710*/  IMAD.MOV.U32 R15, RZ, RZ, 0x0 ;  /* 0x00000000ff0f7424 */ /* 0x000fc800078e00ff */
[----:B------:R-:W-:Y:S05]  /*1720*/  RET.REL.NODEC R14 `(_Z12compute_fp64PKdPdm) ;  /* 0xffffffe80e347950 */ /* 0x000fea0003c3ffff */
.L_x_42:
        /* <DEDUP_REMOVED lines=13> */
.L_x_46:


//--------------------- .nv.global.init           --------------------------
	.section	.nv.global.init,"aw",@progbits
	.align	16
.nv.global.init:
	.type		__cudart_sin_cos_coeffs,@object
	.size		__cudart_sin_cos_coeffs,(__cudart_i2opi_d - __cudart_sin_cos_coeffs)
__cudart_sin_cos_coeffs:
        /*0000*/ 	.byte	0x46, 0xd2, 0xb0, 0x2c, 0xf1, 0xe5, 0x5a, 0xbe, 0x92, 0xe3, 0xac, 0x69, 0xe3, 0x1d, 0xc7, 0x3e
        /*0010*/ 	.byte	0xa1, 0x62, 0xdb, 0x19, 0xa0, 0x01, 0x2a, 0xbf, 0x18, 0x08, 0x11, 0x11, 0x11, 0x11, 0x81, 0x3f
        /*0020*/ 	.byte	0x54, 0x55, 0x55, 0x55, 0x55, 0x55, 0xc5, 0xbf, 0x00, 0x00, 0x00, 0x00, 0x00, 0x00, 0x00, 0x00
        /*0030*/ 	.byte	0x00, 0x00, 0x00, 0x00, 0x00, 0x00, 0x00, 0x00, 0x64, 0x81, 0xfd, 0x20, 0x83, 0xff, 0xa8, 0xbd
        /*0040*/ 	.byte	0x28, 0x85, 0xef, 0xc1, 0xa7, 0xee, 0x21, 0x3e, 0xd9, 0xe6, 0x06, 0x8e, 0x4f, 0x7e, 0x92, 0xbe
        /*0050*/ 	.byte	0xe9, 0xbc, 0xdd, 0x19, 0xa0, 0x01, 0xfa, 0x3e, 0x47, 0x5d, 0xc1, 0x16, 0x6c, 0xc1, 0x56, 0xbf
        /*0060*/ 	.byte	0x51, 0x55, 0x55, 0x55, 0x55, 0x55, 0xa5, 0x3f, 0x00, 0x00, 0x00, 0x00, 0x00, 0x00, 0xe0, 0xbf
        /*0070*/ 	.byte	0x00, 0x00, 0x00, 0x00, 0x00, 0x00, 0xf0, 0x3f, 0x00, 0x00, 0x00, 0x00, 0x00, 0x00, 0x00, 0x00
	.type		__cudart_i2opi_d,@object
	.size		__cudart_i2opi_d,(__cudart_i2opi_f - __cudart_i2opi_d)
__cudart_i2opi_d:
        /* <DEDUP_REMOVED lines=9> */
	.type		__cudart_i2opi_f,@object
	.size		__cudart_i2opi_f,(.L_0 - __cudart_i2opi_f)
__cudart_i2opi_f:
        /*0110*/ 	.byte	0x41, 0x90, 0x43, 0x3c, 0x99, 0x95, 0x62, 0xdb, 0xc0, 0xdd, 0x34, 0xf5, 0xd1, 0x57, 0x27, 0xfc
        /*0120*/ 	.byte	0x29, 0x15, 0x44, 0x4e, 0x6e, 0x83, 0xf9, 0xa2
.L_0:


//--------------------- .nv.shared.reserved.0     --------------------------
	.section	.nv.shared.reserved.0,"aw",@nobits
	.weak		__nv_reservedSMEM_offset_0_alias
	.size		__nv_reservedSMEM_offset_0_alias, 0, 64
	.other		__nv_reservedSMEM_offset_0_alias,@"STO_CUDA_RESERVED_SHARED STV_DEFAULT"
__nv_reservedSMEM_offset_0_alias:
	.zero		0
	.zero		64


//--------------------- .nv.constant0._Z23compute_fp32_intrinsicsPKfPfm --------------------------
	.section	.nv.constant0._Z23compute_fp32_intrinsicsPKfPfm,"a",@progbits
	.sectionflags	@""
	.align	4
.nv.constant0._Z23compute_fp32_intrinsicsPKfPfm:
	.zero		920


//--------------------- .nv.constant0._Z12compute_fp32PKfPfm --------------------------
	.section	.nv.constant0._Z12compute_fp32PKfPfm,"a",@progbits
	.sectionflags	@""
	.align	4
.nv.constant0._Z12compute_fp32PKfPfm:
	.zero		920


//--------------------- .nv.constant0._Z12compute_fp64PKdPdm --------------------------
	.section	.nv.constant0._Z12compute_fp64PKdPdm,"a",@progbits
	.sectionflags	@""
	.align	4
.nv.constant0._Z12compute_fp64PKdPdm:
	.zero		920


//--------------------- SYMBOLS --------------------------

	.type		.nv.reservedSmem.offset0,@object
	.size		.nv.reservedSmem.offset0,0x4
